	.target	sm_90a

	.elftype	@"ET_EXEC"


//--------------------- .note.nv.tkinfo           --------------------------
	.section	.note.nv.tkinfo,"",@"SHT_NOTE"
	.sectionflags	@"SHF_NOTE_NV_TKINFO"
	.tkinfo
        /*0018*/ 	.word	0x00000002
        /*0030*/ 	.string	""
        /*0030*/ 	.string	"ptxas"
        /*0030*/ 	.string	"Cuda compilation tools, release 13.0, V13.0.88"
        /*0030*/ 	.string	"Build cuda_13.0.r13.0/compiler.36424714_0"
        /*0030*/ 	.string	"-arch sm_90a -m 64 "



//--------------------- .note.nv.cuinfo           --------------------------
	.section	.note.nv.cuinfo,"",@"SHT_NOTE"
	.sectionflags	@"SHF_NOTE_NV_CUINFO"
        /*0018*/ 	.short	0x0002
        /*001a*/ 	.short	0x005a
        /*001c*/ 	.short	0x0082
	.zero		2


//--------------------- .nv.info                  --------------------------
	.section	.nv.info,"",@"SHT_CUDA_INFO"
	.align	4


	//----- nvinfo : EIATTR_REGCOUNT
	.align		4
        /*0000*/ 	.byte	0x04, 0x2f
        /*0002*/ 	.short	(.L_12 - .L_11)
	.align		4
.L_11:
        /*0004*/ 	.word	index@(_ZN7cutlass13device_kernelINS_4gemm6kernel13GemmUniversalIN4cute5tupleIJiiiiEEENS1_10collective13CollectiveMmaINS1_37MainloopSm90TmaGmmaWarpSpecializedFP8ILi13ENS5_IJNS4_1CILi2EEENSA_ILi1EEESC_EEENS1_35KernelTmaWarpSpecializedCooperativeEEENS5_IJNSA_ILi128EEENSA_ILi8EEESG_EEENS_12float_e4m3_tENS5_IJlSC_lEEESJ_SK_NS4_8TiledMMAINS4_8MMA_AtomIJNS4_4SM904GMMA29MMA_64x8x32_F32E4M3E4M3_SS_TNILNSO_7ScaleInE1ELSQ_1EEEEEENS4_6LayoutISD_NS5_IJSC_NSA_ILi0EEESU_EEEEENS5_IJNS4_10UnderscoreESX_SX_EEEEENS4_13SM90_TMA_LOADENS4_14ComposedLayoutINS4_7SwizzleILi3ELi4ELi3EEENS4_18smem_ptr_flag_bitsILi8EEENST_INS5_IJSH_SG_EEENS5_IJSG_SC_EEEEEEEvNS4_8identityENS4_23SM90_TMA_LOAD_MULTICASTES19_vS1A_EENS_8epilogue10collective6detail29Sm90TmaWarpSpecializedAdapterINS1E_15DefaultEpilogueISJ_SK_SK_NS1D_6thread17LinearCombinationISJ_Li1EffLNS1I_9ScaleType4KindE0ELNS_15FloatRoundStyleE2ESJ_EENS1_15EpilogueDefaultEEEEEvvEEEEvNT_6ParamsE)
        /*0008*/ 	.word	0x000000a8


	//----- nvinfo : EIATTR_FRAME_SIZE
	.align		4
.L_12:
        /*000c*/ 	.byte	0x04, 0x11
        /*000e*/ 	.short	(.L_14 - .L_13)
	.align		4
.L_13:
        /*0010*/ 	.word	index@(_ZN7cutlass13device_kernelINS_4gemm6kernel13GemmUniversalIN4cute5tupleIJiiiiEEENS1_10collective13CollectiveMmaINS1_37MainloopSm90TmaGmmaWarpSpecializedFP8ILi13ENS5_IJNS4_1CILi2EEENSA_ILi1EEESC_EEENS1_35KernelTmaWarpSpecializedCooperativeEEENS5_IJNSA_ILi128EEENSA_ILi8EEESG_EEENS_12float_e4m3_tENS5_IJlSC_lEEESJ_SK_NS4_8TiledMMAINS4_8MMA_AtomIJNS4_4SM904GMMA29MMA_64x8x32_F32E4M3E4M3_SS_TNILNSO_7ScaleInE1ELSQ_1EEEEEENS4_6LayoutISD_NS5_IJSC_NSA_ILi0EEESU_EEEEENS5_IJNS4_10UnderscoreESX_SX_EEEEENS4_13SM90_TMA_LOADENS4_14ComposedLayoutINS4_7SwizzleILi3ELi4ELi3EEENS4_18smem_ptr_flag_bitsILi8EEENST_INS5_IJSH_SG_EEENS5_IJSG_SC_EEEEEEEvNS4_8identityENS4_23SM90_TMA_LOAD_MULTICASTES19_vS1A_EENS_8epilogue10collective6detail29Sm90TmaWarpSpecializedAdapterINS1E_15DefaultEpilogueISJ_SK_SK_NS1D_6thread17LinearCombinationISJ_Li1EffLNS1I_9ScaleType4KindE0ELNS_15FloatRoundStyleE2ESJ_EENS1_15EpilogueDefaultEEEEEvvEEEEvNT_6ParamsE)
        /*0014*/ 	.word	0x00000000


	//----- nvinfo : EIATTR_MIN_STACK_SIZE
	.align		4
.L_14:
        /*0018*/ 	.byte	0x04, 0x12
        /*001a*/ 	.short	(.L_16 - .L_15)
	.align		4
.L_15:
        /*001c*/ 	.word	index@(_ZN7cutlass13device_kernelINS_4gemm6kernel13GemmUniversalIN4cute5tupleIJiiiiEEENS1_10collective13CollectiveMmaINS1_37MainloopSm90TmaGmmaWarpSpecializedFP8ILi13ENS5_IJNS4_1CILi2EEENSA_ILi1EEESC_EEENS1_35KernelTmaWarpSpecializedCooperativeEEENS5_IJNSA_ILi128EEENSA_ILi8EEESG_EEENS_12float_e4m3_tENS5_IJlSC_lEEESJ_SK_NS4_8TiledMMAINS4_8MMA_AtomIJNS4_4SM904GMMA29MMA_64x8x32_F32E4M3E4M3_SS_TNILNSO_7ScaleInE1ELSQ_1EEEEEENS4_6LayoutISD_NS5_IJSC_NSA_ILi0EEESU_EEEEENS5_IJNS4_10UnderscoreESX_SX_EEEEENS4_13SM90_TMA_LOADENS4_14ComposedLayoutINS4_7SwizzleILi3ELi4ELi3EEENS4_18smem_ptr_flag_bitsILi8EEENST_INS5_IJSH_SG_EEENS5_IJSG_SC_EEEEEEEvNS4_8identityENS4_23SM90_TMA_LOAD_MULTICASTES19_vS1A_EENS_8epilogue10collective6detail29Sm90TmaWarpSpecializedAdapterINS1E_15DefaultEpilogueISJ_SK_SK_NS1D_6thread17LinearCombinationISJ_Li1EffLNS1I_9ScaleType4KindE0ELNS_15FloatRoundStyleE2ESJ_EENS1_15EpilogueDefaultEEEEEvvEEEEvNT_6ParamsE)
        /*0020*/ 	.word	0x00000000
.L_16:


//--------------------- .nv.compat                --------------------------
	.section	.nv.compat,"",@"SHT_CUDA_COMPAT_INFO"
	.align	4
        /*0000*/ 	.byte	0x02, 0x09, 0x01, 0x00, 0x02, 0x02, 0x04, 0x00, 0x02, 0x05, 0x05, 0x00, 0x03, 0x07, 0x01, 0x01
        /*0010*/ 	.byte	0x02, 0x03, 0x01, 0x00, 0x02, 0x06, 0x01, 0x00, 0x04, 0x0b, 0x08, 0x00, 0x00, 0x00, 0x00, 0x00
        /*0020*/ 	.byte	0x00, 0x00, 0x00, 0x00


//--------------------- .nv.info._ZN7cutlass13device_kernelINS_4gemm6kernel13GemmUniversalIN4cute5tupleIJiiiiEEENS1_10collective13CollectiveMmaINS1_37MainloopSm90TmaGmmaWarpSpecializedFP8ILi13ENS5_IJNS4_1CILi2EEENSA_ILi1EEESC_EEENS1_35KernelTmaWarpSpecializedCooperativeEEENS5_IJNSA_ILi128EEENSA_ILi8EEESG_EEENS_12float_e4m3_tENS5_IJlSC_lEEESJ_SK_NS4_8TiledMMAINS4_8MMA_AtomIJNS4_4SM904GMMA29MMA_64x8x32_F32E4M3E4M3_SS_TNILNSO_7ScaleInE1ELSQ_1EEEEEENS4_6LayoutISD_NS5_IJSC_NSA_ILi0EEESU_EEEEENS5_IJNS4_10UnderscoreESX_SX_EEEEENS4_13SM90_TMA_LOADENS4_14ComposedLayoutINS4_7SwizzleILi3ELi4ELi3EEENS4_18smem_ptr_flag_bitsILi8EEENST_INS5_IJSH_SG_EEENS5_IJSG_SC_EEEEEEEvNS4_8identityENS4_23SM90_TMA_LOAD_MULTICASTES19_vS1A_EENS_8epilogue10collective6detail29Sm90TmaWarpSpecializedAdapterINS1E_15DefaultEpilogueISJ_SK_SK_NS1D_6thread17LinearCombinationISJ_Li1EffLNS1I_9ScaleType4KindE0ELNS_15FloatRoundStyleE2ESJ_EENS1_15EpilogueDefaultEEEEEvvEEEEvNT_6ParamsE --------------------------
	.section	.nv.info._ZN7cutlass13device_kernelINS_4gemm6kernel13GemmUniversalIN4cute5tupleIJiiiiEEENS1_10collective13CollectiveMmaINS1_37MainloopSm90TmaGmmaWarpSpecializedFP8ILi13ENS5_IJNS4_1CILi2EEENSA_ILi1EEESC_EEENS1_35KernelTmaWarpSpecializedCooperativeEEENS5_IJNSA_ILi128EEENSA_ILi8EEESG_EEENS_12float_e4m3_tENS5_IJlSC_lEEESJ_SK_NS4_8TiledMMAINS4_8MMA_AtomIJNS4_4SM904GMMA29MMA_64x8x32_F32E4M3E4M3_SS_TNILNSO_7ScaleInE1ELSQ_1EEEEEENS4_6LayoutISD_NS5_IJSC_NSA_ILi0EEESU_EEEEENS5_IJNS4_10UnderscoreESX_SX_EEEEENS4_13SM90_TMA_LOADENS4_14ComposedLayoutINS4_7SwizzleILi3ELi4ELi3EEENS4_18smem_ptr_flag_bitsILi8EEENST_INS5_IJSH_SG_EEENS5_IJSG_SC_EEEEEEEvNS4_8identityENS4_23SM90_TMA_LOAD_MULTICASTES19_vS1A_EENS_8epilogue10collective6detail29Sm90TmaWarpSpecializedAdapterINS1E_15DefaultEpilogueISJ_SK_SK_NS1D_6thread17LinearCombinationISJ_Li1EffLNS1I_9ScaleType4KindE0ELNS_15FloatRoundStyleE2ESJ_EENS1_15EpilogueDefaultEEEEEvvEEEEvNT_6ParamsE,"",@"SHT_CUDA_INFO"
	.sectionflags	@""
	.align	4


	//----- nvinfo : EIATTR_CUDA_API_VERSION
	.align		4
        /*0000*/ 	.byte	0x04, 0x37
        /*0002*/ 	.short	(.L_18 - .L_17)
.L_17:
        /*0004*/ 	.word	0x00000082


	//----- nvinfo : EIATTR_KPARAM_INFO
	.align		4
.L_18:
        /*0008*/ 	.byte	0x04, 0x17
        /*000a*/ 	.short	(.L_20 - .L_19)
.L_19:
        /*000c*/ 	.word	0x00000000
        /*0010*/ 	.short	0x0000
        /*0012*/ 	.short	0x0070
        /*0014*/ 	.byte	0x00, 0xf0, 0x01, 0x10


	//----- nvinfo : EIATTR_SPARSE_MMA_MASK
	.align		4
.L_20:
        /*0018*/ 	.byte	0x03, 0x50
        /*001a*/ 	.short	0x0000


	//----- nvinfo : EIATTR_MAXREG_COUNT
	.align		4
        /*001c*/ 	.byte	0x03, 0x1b
        /*001e*/ 	.short	0x00a8


	//----- nvinfo : EIATTR_NUM_BARRIERS
	.align		4
        /*0020*/ 	.byte	0x02, 0x4c
        /*0022*/ 	.byte	0x01
	.zero		1


	//----- nvinfo : EIATTR_MERCURY_ISA_VERSION
	.align		4
        /*0024*/ 	.byte	0x03, 0x5f
        /*0026*/ 	.short	0x0101


	//----- nvinfo : EIATTR_INT_WARP_WIDE_INSTR_OFFSETS
	.align		4
        /*0028*/ 	.byte	0x04, 0x31
        /*002a*/ 	.short	(.L_22 - .L_21)


	//   ....[0]....
.L_21:
        /*002c*/ 	.word	0x000005f0


	//   ....[1]....
        /*0030*/ 	.word	0x00000620


	//   ....[2]....
        /*0034*/ 	.word	0x000007c0


	//----- nvinfo : EIATTR_COOP_GROUP_MASK_REGIDS
	.align		4
.L_22:
        /*0038*/ 	.byte	0x04, 0x29
        /*003a*/ 	.short	(.L_24 - .L_23)


	//   ....[0]....
.L_23:
        /*003c*/ 	.word	0xffffffff


	//   ....[1]....
        /*0040*/ 	.word	0xffffffff


	//   ....[2]....
        /*0044*/ 	.word	0xffffffff


	//   ....[3]....
        /*0048*/ 	.word	0xffffffff


	//   ....[4]....
        /*004c*/ 	.word	0xffffffff


	//   ....[5]....
        /*0050*/ 	.word	0xffffffff


	//----- nvinfo : EIATTR_COOP_GROUP_INSTR_OFFSETS
	.align		4
.L_24:
        /*0054*/ 	.byte	0x04, 0x28
        /*0056*/ 	.short	(.L_26 - .L_25)


	//   ....[0]....
.L_25:
        /*0058*/ 	.word	0x00000060


	//   ....[1]....
        /*005c*/ 	.word	0x00000070


	//   ....[2]....
        /*0060*/ 	.word	0x00000130


	//   ....[3]....
        /*0064*/ 	.word	0x00000420


	//   ....[4]....
        /*0068*/ 	.word	0x00000940


	//   ....[5]....
        /*006c*/ 	.word	0x000013c0


	//----- nvinfo : EIATTR_REG_RECONFIG
	.align		4
.L_26:
        /*0070*/ 	.byte	0x01, 0x54
	.zero		2


	//----- nvinfo : EIATTR_MBARRIER_INSTR_OFFSETS
	.align		4
        /*0074*/ 	.byte	0x04, 0x39
        /*0076*/ 	.short	(.L_28 - .L_27)


	//   ....[0]....
.L_27:
        /*0078*/ 	.word	0x00000250
        /*007c*/ 	.word	0x000000ff
        /*0080*/ 	.word	0x00000000
        /*0084*/ 	.short	0x0100
        /*0086*/ 	.byte	0x08
	.zero		1


	//   ....[1]....
        /*0088*/ 	.word	0x00000260
        /*008c*/ 	.word	0x000000ff
        /*0090*/ 	.word	0x00000068
        /*0094*/ 	.short	0x0100
        /*0096*/ 	.byte	0x08
	.zero		1


	//   ....[2]....
        /*0098*/ 	.word	0x00000270
        /*009c*/ 	.word	0x000000ff
        /*00a0*/ 	.word	0x00000008
        /*00a4*/ 	.short	0x0100
        /*00a6*/ 	.byte	0x08
	.zero		1


	//   ....[3]....
        /*00a8*/ 	.word	0x00000280
        /*00ac*/ 	.word	0x000000ff
        /*00b0*/ 	.word	0x00000070
        /*00b4*/ 	.short	0x0100
        /*00b6*/ 	.byte	0x08
	.zero		1


	//   ....[4]....
        /*00b8*/ 	.word	0x00000290
        /*00bc*/ 	.word	0x000000ff
        /*00c0*/ 	.word	0x00000010
        /*00c4*/ 	.short	0x0100
        /*00c6*/ 	.byte	0x08
	.zero		1


	//   ....[5]....
        /*00c8*/ 	.word	0x000002a0
        /*00cc*/ 	.word	0x000000ff
        /*00d0*/ 	.word	0x00000078
        /*00d4*/ 	.short	0x0100
        /*00d6*/ 	.byte	0x08
	.zero		1


	//   ....[6]....
        /*00d8*/ 	.word	0x000002b0
        /*00dc*/ 	.word	0x000000ff
        /*00e0*/ 	.word	0x00000018
        /*00e4*/ 	.short	0x0100
        /*00e6*/ 	.byte	0x08
	.zero		1


	//   ....[7]....
        /*00e8*/ 	.word	0x000002c0
        /*00ec*/ 	.word	0x000000ff
        /*00f0*/ 	.word	0x00000080
        /*00f4*/ 	.short	0x0100
        /*00f6*/ 	.byte	0x08
	.zero		1


	//   ....[8]....
        /*00f8*/ 	.word	0x000002d0
        /*00fc*/ 	.word	0x000000ff
        /*0100*/ 	.word	0x00000020
        /*0104*/ 	.short	0x0100
        /*0106*/ 	.byte	0x08
	.zero		1


	//   ....[9]....
        /*0108*/ 	.word	0x000002e0
        /*010c*/ 	.word	0x000000ff
        /*0110*/ 	.word	0x00000088
        /*0114*/ 	.short	0x0100
        /*0116*/ 	.byte	0x08
	.zero		1


	//   ....[10]....
        /*0118*/ 	.word	0x000002f0
        /*011c*/ 	.word	0x000000ff
        /*0120*/ 	.word	0x00000028
        /*0124*/ 	.short	0x0100
        /*0126*/ 	.byte	0x08
	.zero		1


	//   ....[11]....
        /*0128*/ 	.word	0x00000300
        /*012c*/ 	.word	0x000000ff
        /*0130*/ 	.word	0x00000090
        /*0134*/ 	.short	0x0100
        /*0136*/ 	.byte	0x08
	.zero		1


	//   ....[12]....
        /*0138*/ 	.word	0x00000310
        /*013c*/ 	.word	0x000000ff
        /*0140*/ 	.word	0x00000030
        /*0144*/ 	.short	0x0100
        /*0146*/ 	.byte	0x08
	.zero		1


	//   ....[13]....
        /*0148*/ 	.word	0x00000320
        /*014c*/ 	.word	0x000000ff
        /*0150*/ 	.word	0x00000098
        /*0154*/ 	.short	0x0100
        /*0156*/ 	.byte	0x08
	.zero		1


	//   ....[14]....
        /*0158*/ 	.word	0x00000330
        /*015c*/ 	.word	0x000000ff
        /*0160*/ 	.word	0x00000038
        /*0164*/ 	.short	0x0100
        /*0166*/ 	.byte	0x08
	.zero		1


	//   ....[15]....
        /*0168*/ 	.word	0x00000340
        /*016c*/ 	.word	0x000000ff
        /*0170*/ 	.word	0x000000a0
        /*0174*/ 	.short	0x0100
        /*0176*/ 	.byte	0x08
	.zero		1


	//   ....[16]....
        /*0178*/ 	.word	0x00000350
        /*017c*/ 	.word	0x000000ff
        /*0180*/ 	.word	0x00000040
        /*0184*/ 	.short	0x0100
        /*0186*/ 	.byte	0x08
	.zero		1


	//   ....[17]....
        /*0188*/ 	.word	0x00000360
        /*018c*/ 	.word	0x000000ff
        /*0190*/ 	.word	0x000000a8
        /*0194*/ 	.short	0x0100
        /*0196*/ 	.byte	0x08
	.zero		1


	//   ....[18]....
        /*0198*/ 	.word	0x00000370
        /*019c*/ 	.word	0x000000ff
        /*01a0*/ 	.word	0x00000048
        /*01a4*/ 	.short	0x0100
        /*01a6*/ 	.byte	0x08
	.zero		1


	//   ....[19]....
        /*01a8*/ 	.word	0x00000380
        /*01ac*/ 	.word	0x000000ff
        /*01b0*/ 	.word	0x000000b0
        /*01b4*/ 	.short	0x0100
        /*01b6*/ 	.byte	0x08
	.zero		1


	//   ....[20]....
        /*01b8*/ 	.word	0x00000390
        /*01bc*/ 	.word	0x000000ff
        /*01c0*/ 	.word	0x00000050
        /*01c4*/ 	.short	0x0100
        /*01c6*/ 	.byte	0x08
	.zero		1


	//   ....[21]....
        /*01c8*/ 	.word	0x000003a0
        /*01cc*/ 	.word	0x000000ff
        /*01d0*/ 	.word	0x000000b8
        /*01d4*/ 	.short	0x0100
        /*01d6*/ 	.byte	0x08
	.zero		1


	//   ....[22]....
        /*01d8*/ 	.word	0x000003b0
        /*01dc*/ 	.word	0x000000ff
        /*01e0*/ 	.word	0x00000058
        /*01e4*/ 	.short	0x0100
        /*01e6*/ 	.byte	0x08
	.zero		1


	//   ....[23]....
        /*01e8*/ 	.word	0x000003c0
        /*01ec*/ 	.word	0x000000ff
        /*01f0*/ 	.word	0x000000c0
        /*01f4*/ 	.short	0x0100
        /*01f6*/ 	.byte	0x08
	.zero		1


	//   ....[24]....
        /*01f8*/ 	.word	0x000003d0
        /*01fc*/ 	.word	0x000000ff
        /*0200*/ 	.word	0x00000060
        /*0204*/ 	.short	0x0100
        /*0206*/ 	.byte	0x08
	.zero		1


	//   ....[25]....
        /*0208*/ 	.word	0x000003e0
        /*020c*/ 	.word	0x000000ff
        /*0210*/ 	.word	0x000000c8
        /*0214*/ 	.short	0x0100
        /*0216*/ 	.byte	0x08
	.zero		1


	//   ....[26]....
        /*0218*/ 	.word	0x00000850
        /*021c*/ 	.word	0x000000ff
        /*0220*/ 	.word	0x000000e0
        /*0224*/ 	.short	0x0100
        /*0226*/ 	.byte	0x06
	.zero		1


	//   ....[27]....
        /*0228*/ 	.word	0x000008e0
        /*022c*/ 	.word	0x000000ff
        /*0230*/ 	.word	0x000000e8
        /*0234*/ 	.short	0x0100
        /*0236*/ 	.byte	0x06
	.zero		1


	//   ....[28]....
        /*0238*/ 	.word	0x00001540
        /*023c*/ 	.word	0x000000ff
        /*0240*/ 	.word	0x00000000
        /*0244*/ 	.short	0x010a
        /*0246*/ 	.byte	0x06
	.zero		1


	//   ....[29]....
        /*0248*/ 	.word	0x00001580
        /*024c*/ 	.word	0x000000ff
        /*0250*/ 	.word	0x00000000
        /*0254*/ 	.short	0x010a
        /*0256*/ 	.byte	0x06
	.zero		1


	//   ....[30]....
        /*0258*/ 	.word	0x000019e0
        /*025c*/ 	.word	0x000000ff
        /*0260*/ 	.word	0x00000000
        /*0264*/ 	.short	0x010a
        /*0266*/ 	.byte	0x0c
	.zero		1


	//   ....[31]....
        /*0268*/ 	.word	0x00001a20
        /*026c*/ 	.word	0x000000ff
        /*0270*/ 	.word	0x00000000
        /*0274*/ 	.short	0x010a
        /*0276*/ 	.byte	0x0c
	.zero		1


	//   ....[32]....
        /*0278*/ 	.word	0x00001d50
        /*027c*/ 	.word	0x0000000c
        /*0280*/ 	.word	0x00000000
        /*0284*/ 	.short	0x0101
        /*0286*/ 	.byte	0x3f
	.zero		1


	//   ....[33]....
        /*0288*/ 	.word	0x00002030
        /*028c*/ 	.word	0x0000000a
        /*0290*/ 	.word	0x00000000
        /*0294*/ 	.short	0x0101
        /*0296*/ 	.byte	0x3f
	.zero		1


	//   ....[34]....
        /*0298*/ 	.word	0x000039b0
        /*029c*/ 	.word	0x00000015
        /*02a0*/ 	.word	0x00000068
        /*02a4*/ 	.short	0x010a
        /*02a6*/ 	.byte	0x3f
	.zero		1


	//   ....[35]....
        /*02a8*/ 	.word	0x00003d40
        /*02ac*/ 	.word	0x00000004
        /*02b0*/ 	.word	0x000000e8
        /*02b4*/ 	.short	0x0101
        /*02b6*/ 	.byte	0x3f
	.zero		1


	//   ....[36]....
        /*02b8*/ 	.word	0x00004490
        /*02bc*/ 	.word	0x00000006
        /*02c0*/ 	.word	0x00000000
        /*02c4*/ 	.short	0x010a
        /*02c6*/ 	.byte	0x3f
	.zero		1


	//   ....[37]....
        /*02c8*/ 	.word	0x00004510
        /*02cc*/ 	.word	0x00000007
        /*02d0*/ 	.word	0x00000000
        /*02d4*/ 	.short	0x010a
        /*02d6*/ 	.byte	0x3f
	.zero		1


	//   ....[38]....
        /*02d8*/ 	.word	0x000045a0
        /*02dc*/ 	.word	0x00000006
        /*02e0*/ 	.word	0x00000000
        /*02e4*/ 	.short	0x010a
        /*02e6*/ 	.byte	0x3f
	.zero		1


	//   ....[39]....
        /*02e8*/ 	.word	0x00004630
        /*02ec*/ 	.word	0x00000009
        /*02f0*/ 	.word	0x00000000
        /*02f4*/ 	.short	0x010a
        /*02f6*/ 	.byte	0x3f
	.zero		1


	//   ....[40]....
        /*02f8*/ 	.word	0x000046c0
        /*02fc*/ 	.word	0x00000006
        /*0300*/ 	.word	0x00000000
        /*0304*/ 	.short	0x010a
        /*0306*/ 	.byte	0x3f
	.zero		1


	//   ....[41]....
        /*0308*/ 	.word	0x00004750
        /*030c*/ 	.word	0x00000009
        /*0310*/ 	.word	0x00000000
        /*0314*/ 	.short	0x010a
        /*0316*/ 	.byte	0x3f
	.zero		1


	//   ....[42]....
        /*0318*/ 	.word	0x000047e0
        /*031c*/ 	.word	0x00000006
        /*0320*/ 	.word	0x00000000
        /*0324*/ 	.short	0x010a
        /*0326*/ 	.byte	0x3f
	.zero		1


	//   ....[43]....
        /*0328*/ 	.word	0x00004870
        /*032c*/ 	.word	0x00000009
        /*0330*/ 	.word	0x00000000
        /*0334*/ 	.short	0x010a
        /*0336*/ 	.byte	0x3f
	.zero		1


	//   ....[44]....
        /*0338*/ 	.word	0x00004900
        /*033c*/ 	.word	0x00000006
        /*0340*/ 	.word	0x00000000
        /*0344*/ 	.short	0x010a
        /*0346*/ 	.byte	0x3f
	.zero		1


	//   ....[45]....
        /*0348*/ 	.word	0x00004990
        /*034c*/ 	.word	0x00000009
        /*0350*/ 	.word	0x00000000
        /*0354*/ 	.short	0x010a
        /*0356*/ 	.byte	0x3f
	.zero		1


	//   ....[46]....
        /*0358*/ 	.word	0x00004a20
        /*035c*/ 	.word	0x0000000a
        /*0360*/ 	.word	0x00000000
        /*0364*/ 	.short	0x010a
        /*0366*/ 	.byte	0x3f
	.zero		1


	//   ....[47]....
        /*0368*/ 	.word	0x00004ab0
        /*036c*/ 	.word	0x0000000b
        /*0370*/ 	.word	0x00000000
        /*0374*/ 	.short	0x010a
        /*0376*/ 	.byte	0x3f
	.zero		1


	//   ....[48]....
        /*0378*/ 	.word	0x00004b40
        /*037c*/ 	.word	0x00000003
        /*0380*/ 	.word	0x00000000
        /*0384*/ 	.short	0x010a
        /*0386*/ 	.byte	0x3f
	.zero		1


	//   ....[49]....
        /*0388*/ 	.word	0x00004bb0
        /*038c*/ 	.word	0x0000000a
        /*0390*/ 	.word	0x00000000
        /*0394*/ 	.short	0x010a
        /*0396*/ 	.byte	0x3f
	.zero		1


	//   ....[50]....
        /*0398*/ 	.word	0x00004c10
        /*039c*/ 	.word	0x0000000f
        /*03a0*/ 	.word	0x00000000
        /*03a4*/ 	.short	0x010a
        /*03a6*/ 	.byte	0x3f
	.zero		1


	//   ....[51]....
        /*03a8*/ 	.word	0x00004ce0
        /*03ac*/ 	.word	0x00000015
        /*03b0*/ 	.word	0x00000068
        /*03b4*/ 	.short	0x010a
        /*03b6*/ 	.byte	0x3f
	.zero		1


	//   ....[52]....
        /*03b8*/ 	.word	0x00004db0
        /*03bc*/ 	.word	0x00000006
        /*03c0*/ 	.word	0x00000000
        /*03c4*/ 	.short	0x010a
        /*03c6*/ 	.byte	0x3f
	.zero		1


	//   ....[53]....
        /*03c8*/ 	.word	0x00004e00
        /*03cc*/ 	.word	0x00000007
        /*03d0*/ 	.word	0x00000000
        /*03d4*/ 	.short	0x010a
        /*03d6*/ 	.byte	0x3f
	.zero		1


	//   ....[54]....
        /*03d8*/ 	.word	0x00004e50
        /*03dc*/ 	.word	0x00000006
        /*03e0*/ 	.word	0x00000000
        /*03e4*/ 	.short	0x010a
        /*03e6*/ 	.byte	0x3f
	.zero		1


	//   ....[55]....
        /*03e8*/ 	.word	0x00004ea0
        /*03ec*/ 	.word	0x00000009
        /*03f0*/ 	.word	0x00000000
        /*03f4*/ 	.short	0x010a
        /*03f6*/ 	.byte	0x3f
	.zero		1


	//   ....[56]....
        /*03f8*/ 	.word	0x00004ef0
        /*03fc*/ 	.word	0x00000006
        /*0400*/ 	.word	0x00000000
        /*0404*/ 	.short	0x010a
        /*0406*/ 	.byte	0x3f
	.zero		1


	//   ....[57]....
        /*0408*/ 	.word	0x00004f40
        /*040c*/ 	.word	0x00000009
        /*0410*/ 	.word	0x00000000
        /*0414*/ 	.short	0x010a
        /*0416*/ 	.byte	0x3f
	.zero		1


	//   ....[58]....
        /*0418*/ 	.word	0x00004f90
        /*041c*/ 	.word	0x00000006
        /*0420*/ 	.word	0x00000000
        /*0424*/ 	.short	0x010a
        /*0426*/ 	.byte	0x3f
	.zero		1


	//   ....[59]....
        /*0428*/ 	.word	0x00004fe0
        /*042c*/ 	.word	0x00000009
        /*0430*/ 	.word	0x00000000
        /*0434*/ 	.short	0x010a
        /*0436*/ 	.byte	0x3f
	.zero		1


	//   ....[60]....
        /*0438*/ 	.word	0x00005030
        /*043c*/ 	.word	0x00000006
        /*0440*/ 	.word	0x00000000
        /*0444*/ 	.short	0x010a
        /*0446*/ 	.byte	0x3f
	.zero		1


	//   ....[61]....
        /*0448*/ 	.word	0x00005080
        /*044c*/ 	.word	0x00000009
        /*0450*/ 	.word	0x00000000
        /*0454*/ 	.short	0x010a
        /*0456*/ 	.byte	0x3f
	.zero		1


	//   ....[62]....
        /*0458*/ 	.word	0x000050d0
        /*045c*/ 	.word	0x0000000a
        /*0460*/ 	.word	0x00000000
        /*0464*/ 	.short	0x010a
        /*0466*/ 	.byte	0x3f
	.zero		1


	//   ....[63]....
        /*0468*/ 	.word	0x00005120
        /*046c*/ 	.word	0x0000000b
        /*0470*/ 	.word	0x00000000
        /*0474*/ 	.short	0x010a
        /*0476*/ 	.byte	0x3f
	.zero		1


	//----- nvinfo : EIATTR_NUM_MBARRIERS
	.align		4
.L_28:
        /*0478*/ 	.byte	0x03, 0x38
        /*047a*/ 	.short	0x001c


	//----- nvinfo : EIATTR_EXIT_INSTR_OFFSETS
	.align		4
        /*047c*/ 	.byte	0x04, 0x1c
        /*047e*/ 	.short	(.L_30 - .L_29)


	//   ....[0]....
.L_29:
        /*0480*/ 	.word	0x00000aa0


	//   ....[1]....
        /*0484*/ 	.word	0x00001290


	//   ....[2]....
        /*0488*/ 	.word	0x000030c0


	//   ....[3]....
        /*048c*/ 	.word	0x00003620


	//   ....[4]....
        /*0490*/ 	.word	0x00004b90


	//----- nvinfo : EIATTR_MAX_THREADS
	.align		4
.L_30:
        /*0494*/ 	.byte	0x04, 0x05
        /*0496*/ 	.short	(.L_32 - .L_31)
.L_31:
        /*0498*/ 	.word	0x00000180
        /*049c*/ 	.word	0x00000001
        /*04a0*/ 	.word	0x00000001


	//----- nvinfo : EIATTR_CRS_STACK_SIZE
	.align		4
.L_32:
        /*04a4*/ 	.byte	0x04, 0x1e
        /*04a6*/ 	.short	(.L_34 - .L_33)
.L_33:
        /*04a8*/ 	.word	0x00000000


	//----- nvinfo : EIATTR_CBANK_PARAM_SIZE
	.align		4
.L_34:
        /*04ac*/ 	.byte	0x03, 0x19
        /*04ae*/ 	.short	0x0470


	//----- nvinfo : EIATTR_PARAM_CBANK
	.align		4
        /*04b0*/ 	.byte	0x04, 0x0a
        /*04b2*/ 	.short	(.L_36 - .L_35)
	.align		4
.L_35:
        /*04b4*/ 	.word	index@(.nv.constant0._ZN7cutlass13device_kernelINS_4gemm6kernel13GemmUniversalIN4cute5tupleIJiiiiEEENS1_10collective13CollectiveMmaINS1_37MainloopSm90TmaGmmaWarpSpecializedFP8ILi13ENS5_IJNS4_1CILi2EEENSA_ILi1EEESC_EEENS1_35KernelTmaWarpSpecializedCooperativeEEENS5_IJNSA_ILi128EEENSA_ILi8EEESG_EEENS_12float_e4m3_tENS5_IJlSC_lEEESJ_SK_NS4_8TiledMMAINS4_8MMA_AtomIJNS4_4SM904GMMA29MMA_64x8x32_F32E4M3E4M3_SS_TNILNSO_7ScaleInE1ELSQ_1EEEEEENS4_6LayoutISD_NS5_IJSC_NSA_ILi0EEESU_EEEEENS5_IJNS4_10UnderscoreESX_SX_EEEEENS4_13SM90_TMA_LOADENS4_14ComposedLayoutINS4_7SwizzleILi3ELi4ELi3EEENS4_18smem_ptr_flag_bitsILi8EEENST_INS5_IJSH_SG_EEENS5_IJSG_SC_EEEEEEEvNS4_8identityENS4_23SM90_TMA_LOAD_MULTICASTES19_vS1A_EENS_8epilogue10collective6detail29Sm90TmaWarpSpecializedAdapterINS1E_15DefaultEpilogueISJ_SK_SK_NS1D_6thread17LinearCombinationISJ_Li1EffLNS1I_9ScaleType4KindE0ELNS_15FloatRoundStyleE2ESJ_EENS1_15EpilogueDefaultEEEEEvvEEEEvNT_6ParamsE)
        /*04b8*/ 	.short	0x0210
        /*04ba*/ 	.short	0x0470


	//----- nvinfo : EIATTR_SW_WAR
	.align		4
.L_36:
        /*04bc*/ 	.byte	0x04, 0x36
        /*04be*/ 	.short	(.L_38 - .L_37)
.L_37:
        /*04c0*/ 	.word	0x00000008
.L_38:


//--------------------- .nv.callgraph             --------------------------
	.section	.nv.callgraph,"",@"SHT_CUDA_CALLGRAPH"
	.align	4
	.sectionentsize	8
	.align		4
        /*0000*/ 	.word	0x00000000
	.align		4
        /*0004*/ 	.word	0xffffffff
	.align		4
        /*0008*/ 	.word	0x00000000
	.align		4
        /*000c*/ 	.word	0xfffffffe
	.align		4
        /*0010*/ 	.word	0x00000000
	.align		4
        /*0014*/ 	.word	0xfffffffd
	.align		4
        /*0018*/ 	.word	0x00000000
	.align		4
        /*001c*/ 	.word	0xfffffffc


//--------------------- .nv.constant4             --------------------------
	.section	.nv.constant4,"a",@progbits
	.align	8
	.align		8
.nv.constant4:
        /*0000*/ 	.dword	_ZN39_INTERNAL_6c48ff50_4_k_cu_02110c21_43624cuda3std3__45__cpo5beginE
	.align		8
        /*0008*/ 	.dword	_ZN39_INTERNAL_6c48ff50_4_k_cu_02110c21_43624cuda3std3__45__cpo3endE
	.align		8
        /*0010*/ 	.dword	_ZN39_INTERNAL_6c48ff50_4_k_cu_02110c21_43624cuda3std3__45__cpo6cbeginE
	.align		8
        /*0018*/ 	.dword	_ZN39_INTERNAL_6c48ff50_4_k_cu_02110c21_43624cuda3std3__45__cpo4cendE
	.align		8
        /*0020*/ 	.dword	_ZN39_INTERNAL_6c48ff50_4_k_cu_02110c21_43624cuda3std3__441_GLOBAL__N__6c48ff50_4_k_cu_02110c21_43626ignoreE
	.align		8
        /*0028*/ 	.dword	_ZN39_INTERNAL_6c48ff50_4_k_cu_02110c21_43624cuda3std3__419piecewise_constructE
	.align		8
        /*0030*/ 	.dword	_ZN39_INTERNAL_6c48ff50_4_k_cu_02110c21_43624cuda3std3__48in_placeE
	.align		8
        /*0038*/ 	.dword	_ZN39_INTERNAL_6c48ff50_4_k_cu_02110c21_43624cuda3std6ranges3__45__cpo4swapE
	.align		8
        /*0040*/ 	.dword	_ZN39_INTERNAL_6c48ff50_4_k_cu_02110c21_43624cuda3std6ranges3__45__cpo9iter_moveE
	.align		8
        /*0048*/ 	.dword	_ZN39_INTERNAL_6c48ff50_4_k_cu_02110c21_43624cute7productE
	.align		8
        /*0050*/ 	.dword	_ZN39_INTERNAL_6c48ff50_4_k_cu_02110c21_43624cute1_E


//--------------------- .text._ZN7cutlass13device_kernelINS_4gemm6kernel13GemmUniversalIN4cute5tupleIJiiiiEEENS1_10collective13CollectiveMmaINS1_37MainloopSm90TmaGmmaWarpSpecializedFP8ILi13ENS5_IJNS4_1CILi2EEENSA_ILi1EEESC_EEENS1_35KernelTmaWarpSpecializedCooperativeEEENS5_IJNSA_ILi128EEENSA_ILi8EEESG_EEENS_12float_e4m3_tENS5_IJlSC_lEEESJ_SK_NS4_8TiledMMAINS4_8MMA_AtomIJNS4_4SM904GMMA29MMA_64x8x32_F32E4M3E4M3_SS_TNILNSO_7ScaleInE1ELSQ_1EEEEEENS4_6LayoutISD_NS5_IJSC_NSA_ILi0EEESU_EEEEENS5_IJNS4_10UnderscoreESX_SX_EEEEENS4_13SM90_TMA_LOADENS4_14ComposedLayoutINS4_7SwizzleILi3ELi4ELi3EEENS4_18smem_ptr_flag_bitsILi8EEENST_INS5_IJSH_SG_EEENS5_IJSG_SC_EEEEEEEvNS4_8identityENS4_23SM90_TMA_LOAD_MULTICASTES19_vS1A_EENS_8epilogue10collective6detail29Sm90TmaWarpSpecializedAdapterINS1E_15DefaultEpilogueISJ_SK_SK_NS1D_6thread17LinearCombinationISJ_Li1EffLNS1I_9ScaleType4KindE0ELNS_15FloatRoundStyleE2ESJ_EENS1_15EpilogueDefaultEEEEEvvEEEEvNT_6ParamsE --------------------------
	.section	.text._ZN7cutlass13device_kernelINS_4gemm6kernel13GemmUniversalIN4cute5tupleIJiiiiEEENS1_10collective13CollectiveMmaINS1_37MainloopSm90TmaGmmaWarpSpecializedFP8ILi13ENS5_IJNS4_1CILi2EEENSA_ILi1EEESC_EEENS1_35KernelTmaWarpSpecializedCooperativeEEENS5_IJNSA_ILi128EEENSA_ILi8EEESG_EEENS_12float_e4m3_tENS5_IJlSC_lEEESJ_SK_NS4_8TiledMMAINS4_8MMA_AtomIJNS4_4SM904GMMA29MMA_64x8x32_F32E4M3E4M3_SS_TNILNSO_7ScaleInE1ELSQ_1EEEEEENS4_6LayoutISD_NS5_IJSC_NSA_ILi0EEESU_EEEEENS5_IJNS4_10UnderscoreESX_SX_EEEEENS4_13SM90_TMA_LOADENS4_14ComposedLayoutINS4_7SwizzleILi3ELi4ELi3EEENS4_18smem_ptr_flag_bitsILi8EEENST_INS5_IJSH_SG_EEENS5_IJSG_SC_EEEEEEEvNS4_8identityENS4_23SM90_TMA_LOAD_MULTICASTES19_vS1A_EENS_8epilogue10collective6detail29Sm90TmaWarpSpecializedAdapterINS1E_15DefaultEpilogueISJ_SK_SK_NS1D_6thread17LinearCombinationISJ_Li1EffLNS1I_9ScaleType4KindE0ELNS_15FloatRoundStyleE2ESJ_EENS1_15EpilogueDefaultEEEEEvvEEEEvNT_6ParamsE,"ax",@progbits
	.align	128
.text._ZN7cutlass13device_kernelINS_4gemm6kernel13GemmUniversalIN4cute5tupleIJiiiiEEENS1_10collective13CollectiveMmaINS1_37MainloopSm90TmaGmmaWarpSpecializedFP8ILi13ENS5_IJNS4_1CILi2EEENSA_ILi1EEESC_EEENS1_35KernelTmaWarpSpecializedCooperativeEEENS5_IJNSA_ILi128EEENSA_ILi8EEESG_EEENS_12float_e4m3_tENS5_IJlSC_lEEESJ_SK_NS4_8TiledMMAINS4_8MMA_AtomIJNS4_4SM904GMMA29MMA_64x8x32_F32E4M3E4M3_SS_TNILNSO_7ScaleInE1ELSQ_1EEEEEENS4_6LayoutISD_NS5_IJSC_NSA_ILi0EEESU_EEEEENS5_IJNS4_10UnderscoreESX_SX_EEEEENS4_13SM90_TMA_LOADENS4_14ComposedLayoutINS4_7SwizzleILi3ELi4ELi3EEENS4_18smem_ptr_flag_bitsILi8EEENST_INS5_IJSH_SG_EEENS5_IJSG_SC_EEEEEEEvNS4_8identityENS4_23SM90_TMA_LOAD_MULTICASTES19_vS1A_EENS_8epilogue10collective6detail29Sm90TmaWarpSpecializedAdapterINS1E_15DefaultEpilogueISJ_SK_SK_NS1D_6thread17LinearCombinationISJ_Li1EffLNS1I_9ScaleType4KindE0ELNS_15FloatRoundStyleE2ESJ_EENS1_15EpilogueDefaultEEEEEvvEEEEvNT_6ParamsE:
        .type           _ZN7cutlass13device_kernelINS_4gemm6kernel13GemmUniversalIN4cute5tupleIJiiiiEEENS1_10collective13CollectiveMmaINS1_37MainloopSm90TmaGmmaWarpSpecializedFP8ILi13ENS5_IJNS4_1CILi2EEENSA_ILi1EEESC_EEENS1_35KernelTmaWarpSpecializedCooperativeEEENS5_IJNSA_ILi128EEENSA_ILi8EEESG_EEENS_12float_e4m3_tENS5_IJlSC_lEEESJ_SK_NS4_8TiledMMAINS4_8MMA_AtomIJNS4_4SM904GMMA29MMA_64x8x32_F32E4M3E4M3_SS_TNILNSO_7ScaleInE1ELSQ_1EEEEEENS4_6LayoutISD_NS5_IJSC_NSA_ILi0EEESU_EEEEENS5_IJNS4_10UnderscoreESX_SX_EEEEENS4_13SM90_TMA_LOADENS4_14ComposedLayoutINS4_7SwizzleILi3ELi4ELi3EEENS4_18smem_ptr_flag_bitsILi8EEENST_INS5_IJSH_SG_EEENS5_IJSG_SC_EEEEEEEvNS4_8identityENS4_23SM90_TMA_LOAD_MULTICASTES19_vS1A_EENS_8epilogue10collective6detail29Sm90TmaWarpSpecializedAdapterINS1E_15DefaultEpilogueISJ_SK_SK_NS1D_6thread17LinearCombinationISJ_Li1EffLNS1I_9ScaleType4KindE0ELNS_15FloatRoundStyleE2ESJ_EENS1_15EpilogueDefaultEEEEEvvEEEEvNT_6ParamsE,@function
        .size           _ZN7cutlass13device_kernelINS_4gemm6kernel13GemmUniversalIN4cute5tupleIJiiiiEEENS1_10collective13CollectiveMmaINS1_37MainloopSm90TmaGmmaWarpSpecializedFP8ILi13ENS5_IJNS4_1CILi2EEENSA_ILi1EEESC_EEENS1_35KernelTmaWarpSpecializedCooperativeEEENS5_IJNSA_ILi128EEENSA_ILi8EEESG_EEENS_12float_e4m3_tENS5_IJlSC_lEEESJ_SK_NS4_8TiledMMAINS4_8MMA_AtomIJNS4_4SM904GMMA29MMA_64x8x32_F32E4M3E4M3_SS_TNILNSO_7ScaleInE1ELSQ_1EEEEEENS4_6LayoutISD_NS5_IJSC_NSA_ILi0EEESU_EEEEENS5_IJNS4_10UnderscoreESX_SX_EEEEENS4_13SM90_TMA_LOADENS4_14ComposedLayoutINS4_7SwizzleILi3ELi4ELi3EEENS4_18smem_ptr_flag_bitsILi8EEENST_INS5_IJSH_SG_EEENS5_IJSG_SC_EEEEEEEvNS4_8identityENS4_23SM90_TMA_LOAD_MULTICASTES19_vS1A_EENS_8epilogue10collective6detail29Sm90TmaWarpSpecializedAdapterINS1E_15DefaultEpilogueISJ_SK_SK_NS1D_6thread17LinearCombinationISJ_Li1EffLNS1I_9ScaleType4KindE0ELNS_15FloatRoundStyleE2ESJ_EENS1_15EpilogueDefaultEEEEEvvEEEEvNT_6ParamsE,(.L_x_105 - _ZN7cutlass13device_kernelINS_4gemm6kernel13GemmUniversalIN4cute5tupleIJiiiiEEENS1_10collective13CollectiveMmaINS1_37MainloopSm90TmaGmmaWarpSpecializedFP8ILi13ENS5_IJNS4_1CILi2EEENSA_ILi1EEESC_EEENS1_35KernelTmaWarpSpecializedCooperativeEEENS5_IJNSA_ILi128EEENSA_ILi8EEESG_EEENS_12float_e4m3_tENS5_IJlSC_lEEESJ_SK_NS4_8TiledMMAINS4_8MMA_AtomIJNS4_4SM904GMMA29MMA_64x8x32_F32E4M3E4M3_SS_TNILNSO_7ScaleInE1ELSQ_1EEEEEENS4_6LayoutISD_NS5_IJSC_NSA_ILi0EEESU_EEEEENS5_IJNS4_10UnderscoreESX_SX_EEEEENS4_13SM90_TMA_LOADENS4_14ComposedLayoutINS4_7SwizzleILi3ELi4ELi3EEENS4_18smem_ptr_flag_bitsILi8EEENST_INS5_IJSH_SG_EEENS5_IJSG_SC_EEEEEEEvNS4_8identityENS4_23SM90_TMA_LOAD_MULTICASTES19_vS1A_EENS_8epilogue10collective6detail29Sm90TmaWarpSpecializedAdapterINS1E_15DefaultEpilogueISJ_SK_SK_NS1D_6thread17LinearCombinationISJ_Li1EffLNS1I_9ScaleType4KindE0ELNS_15FloatRoundStyleE2ESJ_EENS1_15EpilogueDefaultEEEEEvvEEEEvNT_6ParamsE)
        .other          _ZN7cutlass13device_kernelINS_4gemm6kernel13GemmUniversalIN4cute5tupleIJiiiiEEENS1_10collective13CollectiveMmaINS1_37MainloopSm90TmaGmmaWarpSpecializedFP8ILi13ENS5_IJNS4_1CILi2EEENSA_ILi1EEESC_EEENS1_35KernelTmaWarpSpecializedCooperativeEEENS5_IJNSA_ILi128EEENSA_ILi8EEESG_EEENS_12float_e4m3_tENS5_IJlSC_lEEESJ_SK_NS4_8TiledMMAINS4_8MMA_AtomIJNS4_4SM904GMMA29MMA_64x8x32_F32E4M3E4M3_SS_TNILNSO_7ScaleInE1ELSQ_1EEEEEENS4_6LayoutISD_NS5_IJSC_NSA_ILi0EEESU_EEEEENS5_IJNS4_10UnderscoreESX_SX_EEEEENS4_13SM90_TMA_LOADENS4_14ComposedLayoutINS4_7SwizzleILi3ELi4ELi3EEENS4_18smem_ptr_flag_bitsILi8EEENST_INS5_IJSH_SG_EEENS5_IJSG_SC_EEEEEEEvNS4_8identityENS4_23SM90_TMA_LOAD_MULTICASTES19_vS1A_EENS_8epilogue10collective6detail29Sm90TmaWarpSpecializedAdapterINS1E_15DefaultEpilogueISJ_SK_SK_NS1D_6thread17LinearCombinationISJ_Li1EffLNS1I_9ScaleType4KindE0ELNS_15FloatRoundStyleE2ESJ_EENS1_15EpilogueDefaultEEEEEvvEEEEvNT_6ParamsE,@"STO_CUDA_ENTRY STV_DEFAULT"
_ZN7cutlass13device_kernelINS_4gemm6kernel13GemmUniversalIN4cute5tupleIJiiiiEEENS1_10collective13CollectiveMmaINS1_37MainloopSm90TmaGmmaWarpSpecializedFP8ILi13ENS5_IJNS4_1CILi2EEENSA_ILi1EEESC_EEENS1_35KernelTmaWarpSpecializedCooperativeEEENS5_IJNSA_ILi128EEENSA_ILi8EEESG_EEENS_12float_e4m3_tENS5_IJlSC_lEEESJ_SK_NS4_8TiledMMAINS4_8MMA_AtomIJNS4_4SM904GMMA29MMA_64x8x32_F32E4M3E4M3_SS_TNILNSO_7ScaleInE1ELSQ_1EEEEEENS4_6LayoutISD_NS5_IJSC_NSA_ILi0EEESU_EEEEENS5_IJNS4_10UnderscoreESX_SX_EEEEENS4_13SM90_TMA_LOADENS4_14ComposedLayoutINS4_7SwizzleILi3ELi4ELi3EEENS4_18smem_ptr_flag_bitsILi8EEENST_INS5_IJSH_SG_EEENS5_IJSG_SC_EEEEEEEvNS4_8identityENS4_23SM90_TMA_LOAD_MULTICASTES19_vS1A_EENS_8epilogue10collective6detail29Sm90TmaWarpSpecializedAdapterINS1E_15DefaultEpilogueISJ_SK_SK_NS1D_6thread17LinearCombinationISJ_Li1EffLNS1I_9ScaleType4KindE0ELNS_15FloatRoundStyleE2ESJ_EENS1_15EpilogueDefaultEEEEEvvEEEEvNT_6ParamsE:
[----:B------:R-:W-:Y:S01]  /*0000*/  LDC R1, c[0x0][0x28] ;  /* 0x00000a00ff017b82 */ /* 0x000fe20000000800 */
[----:B------:R-:W0:Y:S01]  /*0010*/  S2R R0, SR_TID.X ;  /* 0x0000000000007919 */ /* 0x000e220000002100 */
[----:B------:R-:W-:Y:S01]  /*0020*/  ELECT P0, URZ, PT ;  /* 0x00000000003f782f */ /* 0x000fe20003800000 */
[----:B------:R-:W-:Y:S01]  /*0030*/  BSSY B0, `(.L_x_0) ;  /* 0x000000f000007945 */ /* 0x000fe20003800000 */
[--C-:B0-----:R-:W-:Y:S02]  /*0040*/  SHF.R.U32.HI R2, RZ, 0x5, R0.reuse ;  /* 0x00000005ff027819 */ /* 0x101fe40000011600 */
[----:B------:R-:W-:-:S03]  /*0050*/  SHF.R.U32.HI R4, RZ, 0x7, R0 ;  /* 0x00000007ff047819 */ /* 0x000fc60000011600 */
[----:B------:R-:W0:Y:S04]  /*0060*/  SHFL.IDX PT, R3, R2, RZ, 0x1f ;  /* 0x00001fff02037589 */ /* 0x000e2800000e0000 */
[----:B------:R1:W2:Y:S01]  /*0070*/  SHFL.IDX PT, R5, R4, RZ, 0x1f ;  /* 0x00001fff04057589 */ /* 0x0002a200000e0000 */
[----:B0-----:R-:W-:-:S13]  /*0080*/  ISETP.NE.OR P0, PT, R3, RZ, !P0 ;  /* 0x000000ff0300720c */ /* 0x001fda0004705670 */
[----:B-12---:R-:W-:Y:S05]  /*0090*/  @P0 BRA `(.L_x_1) ;  /* 0x0000000000200947 */ /* 0x006fea0003800000 */
[----:B------:R-:W-:Y:S02]  /*00a0*/  ULDC.64 UR4, c[0x0][0x198] ;  /* 0x0000660000047ab9 */ /* 0x000fe40000000a00 */
[----:B------:R-:W-:Y:S02]  /*00b0*/  UIADD3 UR6, UP0, UR4, 0xf0, URZ ;  /* 0x000000f004067890 */ /* 0x000fe4000ff1e03f */
[----:B------:R-:W-:Y:S02]  /*00c0*/  UIADD3 UR4, UP1, UR4, 0x1f0, URZ ;  /* 0x000001f004047890 */ /* 0x000fe4000ff3e03f */
[----:B------:R-:W-:Y:S02]  /*00d0*/  UIADD3.X UR7, URZ, UR5, URZ, UP0, !UPT ;  /* 0x000000053f077290 */ /* 0x000fe400087fe43f */
[----:B------:R-:W-:-:S07]  /*00e0*/  UIADD3.X UR5, URZ, UR5, URZ, UP1, !UPT ;  /* 0x000000053f057290 */ /* 0x000fce0008ffe43f */
[----:B------:R0:W-:Y:S02]  /*00f0*/  UTMACCTL.PF [UR6] ;  /* 0x00000000060079b9 */ /* 0x0001e40008040000 */
[----:B------:R0:W-:Y:S02]  /*0100*/  UTMACCTL.PF [UR4] ;  /* 0x00000000040079b9 */ /* 0x0001e40008040000 */
[----:B0-----:R-:W-:Y:S01]  /*0110*/  NOP ;  /* 0x0000000000007918 */ /* 0x001fe20000000000 */
.L_x_1:
[----:B------:R-:W-:Y:S05]  /*0120*/  BSYNC B0 ;  /* 0x0000000000007941 */ /* 0x000fea0003800000 */
.L_x_0:
[----:B------:R-:W0:Y:S02]  /*0130*/  SHFL.IDX PT, R6, R2, RZ, 0x1f ;  /* 0x00001fff02067589 */ /* 0x000e2400000e0000 */
[----:B0-----:R-:W-:-:S13]  /*0140*/  ISETP.NE.AND P0, PT, R6, RZ, PT ;  /* 0x000000ff0600720c */ /* 0x001fda0003f05270 */
[----:B------:R-:W-:Y:S05]  /*0150*/  @P0 BRA `(.L_x_2) ;  /* 0x0000000000ac0947 */ /* 0x000fea0003800000 */
[----:B------:R-:W-:Y:S01]  /*0160*/  ELECT P0, URZ, PT ;  /* 0x00000000003f782f */ /* 0x000fe20003800000 */
[----:B------:R-:W-:-:S12]  /*0170*/  BSSY B0, `(.L_x_2) ;  /* 0x0000029000007945 */ /* 0x000fd80003800000 */
[----:B------:R-:W-:Y:S05]  /*0180*/  @!P0 BRA `(.L_x_3) ;  /* 0x00000000009c8947 */ /* 0x000fea0003800000 */
[----:B------:R-:W0:Y:S01]  /*0190*/  S2UR UR8, SR_CgaCtaId ;  /* 0x00000000000879c3 */ /* 0x000e220000008800 */
[----:B------:R-:W-:Y:S01]  /*01a0*/  UMOV UR4, 0x400 ;  /* 0x0000040000047882 */ /* 0x000fe20000000000 */
[----:B------:R-:W-:Y:S01]  /*01b0*/  UMOV UR5, 0x1 ;  /* 0x0000000100057882 */ /* 0x000fe20000000000 */
[----:B------:R-:W-:Y:S02]  /*01c0*/  UMOV UR6, 0x4 ;  /* 0x0000000400067882 */ /* 0x000fe40000000000 */
[----:B------:R-:W-:-:S04]  /*01d0*/  UIADD3 UR6, -UR6, 0x100000, URZ ;  /* 0x0010000006067890 */ /* 0x000fc8000fffe13f */
[----:B------:R-:W-:Y:S02]  /*01e0*/  USHF.L.U32 UR7, UR6, 0xb, URZ ;  /* 0x0000000b06077899 */ /* 0x000fe4000800063f */
[----:B------:R-:W-:Y:S02]  /*01f0*/  USHF.L.U32 UR6, UR6, 0x1, URZ ;  /* 0x0000000106067899 */ /* 0x000fe4000800063f */
[----:B0-----:R-:W-:Y:S02]  /*0200*/  ULEA UR8, UR8, UR4, 0x18 ;  /* 0x0000000408087291 */ /* 0x001fe4000f8ec03f */
[----:B------:R-:W-:-:S04]  /*0210*/  UIADD3 UR4, -UR5, 0x100000, URZ ;  /* 0x0010000005047890 */ /* 0x000fc8000fffe13f */
[----:B------:R-:W-:Y:S02]  /*0220*/  USHF.L.U32 UR5, UR4, 0xb, URZ ;  /* 0x0000000b04057899 */ /* 0x000fe4000800063f */
[----:B------:R-:W-:Y:S01]  /*0230*/  USHF.L.U32 UR4, UR4, 0x1, URZ ;  /* 0x0000000104047899 */ /* 0x000fe2000800063f */
[----:B------:R-:W0:Y:S11]  /*0240*/  FENCE.VIEW.ASYNC.S ;  /* 0x00000000000073c6 */ /* 0x000e360000000000 */
[----:B0-----:R0:W1:Y:S01]  /*0250*/  SYNCS.EXCH.64 URZ, [UR8], UR4 ;  /* 0x00000004083f75b2 */ /* 0x0010620008000100 */
[----:B------:R0:W2:Y:S01]  /*0260*/  SYNCS.EXCH.64 URZ, [UR8+0x68], UR6 ;  /* 0x00006806083f75b2 */ /* 0x0000a20008000100 */
[----:B------:R0:W3:Y:S01]  /*0270*/  SYNCS.EXCH.64 URZ, [UR8+0x8], UR4 ;  /* 0x00000804083f75b2 */ /* 0x0000e20008000100 */
[----:B------:R0:W4:Y:S01]  /*0280*/  SYNCS.EXCH.64 URZ, [UR8+0x70], UR6 ;  /* 0x00007006083f75b2 */ /* 0x0001220008000100 */
[----:B------:R0:W0:Y:S01]  /*0290*/  SYNCS.EXCH.64 URZ, [UR8+0x10], UR4 ;  /* 0x00001004083f75b2 */ /* 0x0000220008000100 */
        /* <DEDUP_REMOVED lines=21> */
[----:B-123--:R-:W-:Y:S01]  /*03f0*/  NOP ;  /* 0x0000000000007918 */ /* 0x00efe20000000000 */
.L_x_3:
[----:B0-----:R-:W-:Y:S05]  /*0400*/  BSYNC B0 ;  /* 0x0000000000007941 */ /* 0x001fea0003800000 */
.L_x_2:
[----:B------:R-:W-:Y:S01]  /*0410*/  SHF.R.S32.HI R7, RZ, 0x1f, R0 ;  /* 0x0000001fff077819 */ /* 0x000fe20000011400 */
[----:B------:R-:W0:Y:S01]  /*0420*/  SHFL.IDX PT, R2, R2, RZ, 0x1f ;  /* 0x00001fff02027589 */ /* 0x000e2200000e0000 */
[----:B------:R-:W1:Y:S01]  /*0430*/  S2UR UR8, SR_CTAID.X ;  /* 0x00000000000879c3 */ /* 0x000e620000002500 */
[----:B------:R-:W-:Y:S02]  /*0440*/  ELECT P0, URZ, PT ;  /* 0x00000000003f782f */ /* 0x000fe40003800000 */
[----:B------:R-:W-:Y:S01]  /*0450*/  LEA.HI R7, R7, R0, RZ, 0x7 ;  /* 0x0000000007077211 */ /* 0x000fe200078f38ff */
[----:B------:R-:W2:Y:S01]  /*0460*/  S2R R4, SR_CTAID.Y ;  /* 0x0000000000047919 */ /* 0x000ea20000002600 */
[----:B------:R-:W-:Y:S01]  /*0470*/  SHF.R.S32.HI R11, RZ, 0x1f, R6 ;  /* 0x0000001fff0b7819 */ /* 0x000fe20000011406 */
[----:B------:R-:W-:Y:S01]  /*0480*/  ULDC UR4, c[0x0][0x150] ;  /* 0x0000540000047ab9 */ /* 0x000fe20000000800 */
[----:B------:R-:W-:Y:S01]  /*0490*/  LOP3.LUT R7, R7, 0xffffff80, RZ, 0xc0, !PT ;  /* 0xffffff8007077812 */ /* 0x000fe200078ec0ff */
[----:B------:R-:W-:Y:S01]  /*04a0*/  VIADD R16, R5, 0xffffffff ;  /* 0xffffffff05107836 */ /* 0x000fe20000000000 */
[----:B------:R-:W-:Y:S01]  /*04b0*/  LEA.HI R11, R11, R6, RZ, 0x2 ;  /* 0x000000060b0b7211 */ /* 0x000fe200078f10ff */
[----:B------:R-:W3:Y:S01]  /*04c0*/  LDC R10, c[0x0][0x144] ;  /* 0x00005100ff0a7b82 */ /* 0x000ee20000000800 */
[----:B------:R-:W-:Y:S01]  /*04d0*/  NOP ;  /* 0x0000000000007918 */ /* 0x000fe20000000000 */
[----:B------:R-:W-:Y:S01]  /*04e0*/  IMAD.IADD R7, R0, 0x1, -R7 ;  /* 0x0000000100077824 */ /* 0x000fe200078e0a07 */
[----:B------:R-:W-:Y:S01]  /*04f0*/  LOP3.LUT R11, R11, 0x3ffffffc, RZ, 0xc0, !PT ;  /* 0x3ffffffc0b0b7812 */ /* 0x000fe200078ec0ff */
[----:B------:R-:W-:Y:S01]  /*0500*/  NOP ;  /* 0x0000000000007918 */ /* 0x000fe20000000000 */
[----:B------:R-:W-:-:S02]  /*0510*/  ISETP.GE.U32.AND P6, PT, R16, 0x2, PT ;  /* 0x000000021000780c */ /* 0x000fc40003fc6070 */
[----:B------:R-:W-:Y:S01]  /*0520*/  SHF.R.S32.HI R8, RZ, 0x1f, R7 ;  /* 0x0000001fff087819 */ /* 0x000fe20000011407 */
[----:B------:R-:W-:Y:S01]  /*0530*/  IMAD.IADD R6, R6, 0x1, -R11 ;  /* 0x0000000106067824 */ /* 0x000fe200078e0a0b */
[----:B------:R-:W5:Y:S01]  /*0540*/  LDC R13, c[0x0][0x140] ;  /* 0x00005000ff0d7b82 */ /* 0x000f620000000800 */
[----:B------:R-:W-:Y:S02]  /*0550*/  ISETP.NE.AND P3, PT, R5, RZ, PT ;  /* 0x000000ff0500720c */ /* 0x000fe40003f65270 */
[----:B------:R-:W-:Y:S02]  /*0560*/  LEA.HI R8, R8, R7, RZ, 0x3 ;  /* 0x0000000708087211 */ /* 0x000fe400078f18ff */
[----:B0-----:R-:W-:Y:S02]  /*0570*/  ISETP.NE.OR P0, PT, R2, RZ, !P0 ;  /* 0x000000ff0200720c */ /* 0x001fe40004705670 */
[--C-:B------:R-:W-:Y:S01]  /*0580*/  SHF.R.S32.HI R2, RZ, 0x3, R8.reuse ;  /* 0x00000003ff027819 */ /* 0x100fe20000011408 */
[----:B------:R-:W0:Y:S01]  /*0590*/  LDC R11, c[0x0][0x148] ;  /* 0x00005200ff0b7b82 */ /* 0x000e220000000800 */
[----:B------:R-:W-:-:S02]  /*05a0*/  SHF.R.S32.HI R9, RZ, 0x1f, R8 ;  /* 0x0000001fff097819 */ /* 0x000fc40000011408 */
[----:B-1----:R-:W-:Y:S02]  /*05b0*/  I2FP.F32.U32 R8, UR8 ;  /* 0x0000000800087c45 */ /* 0x002fe40008201000 */
[----:B------:R-:W-:-:S03]  /*05c0*/  LEA.HI R9, R9, R2, RZ, 0x2 ;  /* 0x0000000209097211 */ /* 0x000fc600078f10ff */
[----:B------:R-:W-:Y:S01]  /*05d0*/  FMUL R8, R8, UR4 ;  /* 0x0000000408087c20 */ /* 0x000fe20008400000 */
[----:B------:R-:W-:Y:S01]  /*05e0*/  LOP3.LUT R9, R9, 0xfffffffc, RZ, 0xc0, !PT ;  /* 0xfffffffc09097812 */ /* 0x000fe200078ec0ff */
[----:B------:R-:W-:Y:S01]  /*05f0*/  VOTEU.ALL UP0, P0 ;  /* 0x00000000003f7886 */ /* 0x000fe20000000000 */
[----:B--2---:R-:W-:Y:S01]  /*0600*/  I2FP.F32.U32 R12, R4 ;  /* 0x00000004000c7245 */ /* 0x004fe20000201000 */
[----:B------:R-:W-:Y:S01]  /*0610*/  ULDC UR4, c[0x0][0x154] ;  /* 0x0000550000047ab9 */ /* 0x000fe20000000800 */
[----:B------:R-:W-:Y:S01]  /*0620*/  VOTEU.ALL UP1, P0 ;  /* 0x00000000003f7886 */ /* 0x000fe20000020000 */
[----:B------:R-:W1:Y:S01]  /*0630*/  F2I.U32.TRUNC.NTZ R8, R8 ;  /* 0x0000000800087305 */ /* 0x000e62000020f000 */
[----:B------:R-:W-:Y:S01]  /*0640*/  IMAD.IADD R9, R2, 0x1, -R9 ;  /* 0x0000000102097824 */ /* 0x000fe200078e0a09 */
[----:B------:R-:W2:Y:S01]  /*0650*/  @!UP0 S2UR UR7, SR_CgaCtaId ;  /* 0x00000000000789c3 */ /* 0x000ea20000008800 */
[----:B------:R-:W-:Y:S01]  /*0660*/  FMUL R12, R12, UR4 ;  /* 0x000000040c0c7c20 */ /* 0x000fe20008400000 */
[----:B------:R-:W-:Y:S01]  /*0670*/  UMOV UR4, 0x20 ;  /* 0x0000002000047882 */ /* 0x000fe20000000000 */
[----:B------:R-:W-:Y:S01]  /*0680*/  IMAD R6, R6, 0x4, R9 ;  /* 0x0000000406067824 */ /* 0x000fe200078e0209 */
[----:B------:R-:W-:Y:S01]  /*0690*/  @!UP0 UMOV UR6, 0x400 ;  /* 0x0000040000068882 */ /* 0x000fe20000000000 */
[----:B------:R-:W-:-:S04]  /*06a0*/  @!UP0 UIADD3 UR4, -UR4, 0x100000, URZ ;  /* 0x0010000004048890 */ /* 0x000fc8000fffe13f */
[----:B------:R-:W-:Y:S02]  /*06b0*/  @!UP0 USHF.L.U32 UR5, UR4, 0xb, URZ ;  /* 0x0000000b04058899 */ /* 0x000fe4000800063f */
[----:B------:R-:W-:Y:S01]  /*06c0*/  @!UP0 USHF.L.U32 UR4, UR4, 0x1, URZ ;  /* 0x0000000104048899 */ /* 0x000fe2000800063f */
[----:B-----5:R-:W-:Y:S01]  /*06d0*/  ISETP.EQ.U32.AND P2, PT, R13, 0x1, PT ;  /* 0x000000010d00780c */ /* 0x020fe20003f42070 */
[----:B------:R-:W5:Y:S01]  /*06e0*/  F2I.U32.TRUNC.NTZ R12, R12 ;  /* 0x0000000c000c7305 */ /* 0x000f62000020f000 */
[----:B------:R-:W-:-:S04]  /*06f0*/  LEA.HI R2, R6, R6, RZ, 0x1 ;  /* 0x0000000606027211 */ /* 0x000fc800078f08ff */
[----:B------:R-:W-:Y:S01]  /*0700*/  LOP3.LUT R9, R2, 0xfffffffe, RZ, 0xc0, !PT ;  /* 0xfffffffe02097812 */ /* 0x000fe200078ec0ff */
[----:B-1----:R-:W-:Y:S01]  /*0710*/  IMAD.MOV R15, RZ, RZ, -R8 ;  /* 0x000000ffff0f7224 */ /* 0x002fe200078e0a08 */
[----:B------:R-:W-:-:S03]  /*0720*/  SHF.R.S32.HI R2, RZ, 0x1f, R3 ;  /* 0x0000001fff027819 */ /* 0x000fc60000011403 */
[----:B---3--:R-:W-:Y:S01]  /*0730*/  IMAD R10, R10, R15, UR8 ;  /* 0x000000080a0a7e24 */ /* 0x008fe2000f8e020f */
[----:B------:R-:W-:Y:S01]  /*0740*/  LEA.HI R2, R2, R3, RZ, 0x2 ;  /* 0x0000000302027211 */ /* 0x000fe200078f10ff */
[----:B------:R-:W-:-:S03]  /*0750*/  IMAD.IADD R9, R6, 0x1, -R9 ;  /* 0x0000000106097824 */ /* 0x000fc600078e0a09 */
[----:B------:R-:W-:Y:S01]  /*0760*/  LOP3.LUT R2, R2, 0xfffffffc, RZ, 0xc0, !PT ;  /* 0xfffffffc02027812 */ /* 0x000fe200078ec0ff */
[----:B-----5:R-:W-:Y:S01]  /*0770*/  IMAD.MOV R20, RZ, RZ, -R12 ;  /* 0x000000ffff147224 */ /* 0x020fe200078e0a0c */
[----:B------:R-:W-:Y:S01]  /*0780*/  ISETP.NE.AND P4, PT, R9, R10, PT ;  /* 0x0000000a0900720c */ /* 0x000fe20003f85270 */
[C---:B------:R-:W-:Y:S01]  /*0790*/  IMAD.SHL.U32 R9, R6.reuse, 0x4, RZ ;  /* 0x0000000406097824 */ /* 0x040fe200078e00ff */
[----:B--2---:R-:W-:Y:S01]  /*07a0*/  @!UP0 ULEA UR6, UR7, UR6, 0x18 ;  /* 0x0000000607068291 */ /* 0x004fe2000f8ec03f */
[----:B------:R-:W-:Y:S01]  /*07b0*/  IMAD.IADD R2, R3, 0x1, -R2 ;  /* 0x0000000103027824 */ /* 0x000fe200078e0a02 */
[----:B------:R-:W-:Y:S01]  /*07c0*/  VOTEU.ALL UP0, P0 ;  /* 0x00000000003f7886 */ /* 0x000fe20000000000 */
[----:B------:R-:W-:Y:S01]  /*07d0*/  LOP3.LUT P0, RZ, R7, 0x7, RZ, 0xc0, !PT ;  /* 0x0000000707ff7812 */ /* 0x000fe2000780c0ff */
[----:B------:R-:W-:Y:S01]  /*07e0*/  IMAD.MOV.U32 R7, RZ, RZ, 0x1 ;  /* 0x00000001ff077424 */ /* 0x000fe200078e00ff */
[----:B------:R-:W-:Y:S01]  /*07f0*/  LOP3.LUT R3, R6, 0xc, R9, 0x78, !PT ;  /* 0x0000000c06037812 */ /* 0x000fe200078e7809 */
[----:B0-----:R-:W-:Y:S01]  /*0800*/  IMAD R9, R11, R20, R4 ;  /* 0x000000140b097224 */ /* 0x001fe200078e0204 */
[----:B------:R-:W-:-:S02]  /*0810*/  ISETP.NE.AND P1, PT, R2, 0x3, PT ;  /* 0x000000030200780c */ /* 0x000fc40003f25270 */
[C---:B------:R-:W-:Y:S02]  /*0820*/  ISETP.LT.U32.AND P0, PT, R3.reuse, 0x2, !P0 ;  /* 0x000000020300780c */ /* 0x040fe40004701070 */
[----:B------:R-:W-:Y:S01]  /*0830*/  @P4 LEA.HI R6, R3, R3, RZ, 0x1 ;  /* 0x0000000303064211 */ /* 0x000fe200078f08ff */
[----:B------:R-:W0:Y:S02]  /*0840*/  FENCE.VIEW.ASYNC.S ;  /* 0x00000000000073c6 */ /* 0x000e240000000000 */
[----:B0-----:R0:W1:Y:S01]  /*0850*/  @!UP0 SYNCS.EXCH.64 URZ, [UR6+0xe0], UR4 ;  /* 0x0000e004063f85b2 */ /* 0x0010620008000100 */
[----:B------:R-:W-:Y:S02]  /*0860*/  ISETP.EQ.OR P1, PT, R2, RZ, !P1 ;  /* 0x000000ff0200720c */ /* 0x000fe40004f22670 */
[----:B------:R-:W-:Y:S02]  /*0870*/  @P4 SHF.R.S32.HI R6, RZ, 0x1, R6 ;  /* 0x00000001ff064819 */ /* 0x000fe40000011406 */
[----:B------:R-:W-:-:S02]  /*0880*/  ISETP.EQ.AND P1, PT, R5, RZ, P1 ;  /* 0x000000ff0500720c */ /* 0x000fc40000f22270 */
[----:B------:R-:W-:Y:S02]  /*0890*/  @P4 ISETP.NE.AND P5, PT, R6, R9, PT ;  /* 0x000000090600420c */ /* 0x000fe40003fa5270 */
[----:B------:R-:W-:Y:S02]  /*08a0*/  SEL R8, RZ, 0x1, !P0 ;  /* 0x00000001ff087807 */ /* 0x000fe40004000000 */
[----:B------:R-:W-:Y:S02]  /*08b0*/  @P4 SEL R7, RZ, 0x1, P5 ;  /* 0x00000001ff074807 */ /* 0x000fe40002800000 */
[----:B------:R-:W-:Y:S02]  /*08c0*/  SEL R6, RZ, 0x1, !P1 ;  /* 0x00000001ff067807 */ /* 0x000fe40004800000 */
[----:B------:R-:W-:Y:S01]  /*08d0*/  LOP3.LUT R7, R7, R8, RZ, 0xc0, !PT ;  /* 0x0000000807077212 */ /* 0x000fe200078ec0ff */
[----:B------:R0:W2:Y:S01]  /*08e0*/  @!UP1 SYNCS.EXCH.64 URZ, [UR6+0xe8], UR4 ;  /* 0x0000e804063f95b2 */ /* 0x0000a20008000100 */
[----:B------:R-:W-:Y:S01]  /*08f0*/  SEL R6, R6, 0x2, P6 ;  /* 0x0000000206067807 */ /* 0x000fe20003000000 */
[----:B------:R-:W-:Y:S01]  /*0900*/  NOP ;  /* 0x0000000000007918 */ /* 0x000fe20000000000 */
[----:B------:R-:W-:Y:S05]  /*0910*/  @!P2 BRA `(.L_x_4) ;  /* 0x000000000008a947 */ /* 0x000fea0003800000 */
[----:B-12-4-:R-:W-:Y:S01]  /*0920*/  UCGABAR_ARV ;  /* 0x00000000000079c7 */ /* 0x016fe20008000000 */
[----:B------:R-:W-:Y:S05]  /*0930*/  BRA `(.L_x_5) ;  /* 0x0000000000047947 */ /* 0x000fea0003800000 */
.L_x_4:
[----:B-12-4-:R-:W-:Y:S01]  /*0940*/  NOP ;  /* 0x0000000000007918 */ /* 0x016fe20000000000 */
.L_x_5:
[----:B------:R-:W1:Y:S01]  /*0950*/  LDC R5, c[0x0][0x65c] ;  /* 0x00019700ff057b82 */ /* 0x000e620000000800 */
[----:B------:R-:W-:Y:S02]  /*0960*/  IMAD.U32 R8, RZ, RZ, UR8 ;  /* 0x00000008ff087e24 */ /* 0x000fe4000f8e00ff */
[----:B------:R-:W-:Y:S01]  /*0970*/  IMAD.MOV.U32 R9, RZ, RZ, RZ ;  /* 0x000000ffff097224 */ /* 0x000fe200078e00ff */
[----:B-1----:R-:W-:-:S13]  /*0980*/  ISETP.NE.AND P1, PT, R5, 0x1, PT ;  /* 0x000000010500780c */ /* 0x002fda0003f25270 */
[----:B------:R-:W1:Y:S01]  /*0990*/  @P1 LDC R15, c[0x0][0x10] ;  /* 0x00000400ff0f1b82 */ /* 0x000e620000000800 */
[----:B------:R-:W-:Y:S02]  /*09a0*/  @P1 IMAD.MOV.U32 R5, RZ, RZ, RZ ;  /* 0x000000ffff051224 */ /* 0x000fe400078e00ff */
[----:B------:R-:W-:-:S05]  /*09b0*/  @P1 IMAD.MOV.U32 R17, RZ, RZ, RZ ;  /* 0x000000ffff111224 */ /* 0x000fca00078e00ff */
[----:B------:R-:W2:Y:S01]  /*09c0*/  @!P1 LDC R13, c[0x0][0xc] ;  /* 0x00000300ff0d9b82 */ /* 0x000ea20000000800 */
[----:B-1----:R-:W-:-:S04]  /*09d0*/  @P1 IMAD.WIDE.U32 R14, R15, UR8, R4 ;  /* 0x000000080f0e1c25 */ /* 0x002fc8000f8e0004 */
[----:B--2---:R-:W-:-:S04]  /*09e0*/  @!P1 IMAD.WIDE.U32 R12, R4, R13, R8 ;  /* 0x0000000d040c9225 */ /* 0x004fc800078e0008 */
[----:B------:R-:W-:Y:S02]  /*09f0*/  @P1 IMAD.MOV.U32 R8, RZ, RZ, R14 ;  /* 0x000000ffff081224 */ /* 0x000fe400078e000e */
[----:B------:R-:W-:Y:S02]  /*0a00*/  @P1 IMAD.IADD R9, R15, 0x1, R17 ;  /* 0x000000010f091824 */ /* 0x000fe400078e0211 */
[----:B------:R-:W-:Y:S02]  /*0a10*/  @!P1 IMAD.MOV.U32 R8, RZ, RZ, R12 ;  /* 0x000000ffff089224 */ /* 0x000fe400078e000c */
[----:B------:R-:W-:Y:S01]  /*0a20*/  @!P1 IMAD.MOV.U32 R9, RZ, RZ, R13 ;  /* 0x000000ffff099224 */ /* 0x000fe200078e000d */
[----:B------:R-:W-:Y:S06]  /*0a30*/  @!P2 BRA `(.L_x_6) ;  /* 0x00000000000ca947 */ /* 0x000fec0003800000 */
[----:B------:R-:W-:Y:S01]  /*0a40*/  UCGABAR_WAIT ;  /* 0x0000000000007dc7 */ /* 0x000fe20008000000 */
[----:B------:R-:W-:Y:S01]  /*0a50*/  CCTL.IVALL ;  /* 0x00000000ff00798f */ /* 0x000fe20002000000 */
[----:B------:R-:W-:Y:S05]  /*0a60*/  BRA `(.L_x_7) ;  /* 0x0000000000047947 */ /* 0x000fea0003800000 */
.L_x_6:
[----:B------:R-:W-:Y:S06]  /*0a70*/  BAR.SYNC.DEFER_BLOCKING 0x0 ;  /* 0x0000000000007b1d */ /* 0x000fec0000010000 */
.L_x_7:
[----:B------:R-:W-:Y:S05]  /*0a80*/  @!P3 BRA `(.L_x_8) ;  /* 0x000000240090b947 */ /* 0x000fea0003800000 */
[----:B------:R-:W-:-:S13]  /*0a90*/  ISETP.GT.U32.AND P0, PT, R16, 0x1, PT ;  /* 0x000000011000780c */ /* 0x000fda0003f04070 */
[----:B0-----:R-:W-:Y:S05]  /*0aa0*/  @P0 EXIT ;  /* 0x000000000000094d */ /* 0x001fea0003800000 */
[----:B------:R-:W-:Y:S01]  /*0ab0*/  ULDC.64 UR4, c[0x0][0x650] ;  /* 0x0001940000047ab9 */ /* 0x000fe20000000a00 */
[----:B------:R-:W-:Y:S01]  /*0ac0*/  PRMT R12, RZ, 0x7610, R12 ;  /* 0x00007610ff0c7816 */ /* 0x000fe2000000000c */
[----:B------:R-:W-:Y:S01]  /*0ad0*/  IMAD.MOV.U32 R14, RZ, RZ, -0x1 ;  /* 0xffffffffff0e7424 */ /* 0x000fe200078e00ff */
[----:B------:R-:W-:Y:S01]  /*0ae0*/  ISETP.GE.U32.AND P0, PT, R8, UR4, PT ;  /* 0x0000000408007c0c */ /* 0x000fe2000bf06070 */
[----:B------:R-:W-:Y:S02]  /*0af0*/  IMAD.MOV.U32 R13, RZ, RZ, -0x1 ;  /* 0xffffffffff0d7424 */ /* 0x000fe400078e00ff */
[----:B------:R-:W-:Y:S01]  /*0b00*/  IMAD.MOV.U32 R21, RZ, RZ, -0x1 ;  /* 0xffffffffff157424 */ /* 0x000fe200078e00ff */
[----:B------:R-:W-:-:S13]  /*0b10*/  ISETP.GE.U32.AND.EX P0, PT, R9, UR5, PT, P0 ;  /* 0x0000000509007c0c */ /* 0x000fda000bf06100 */
[----:B------:R-:W-:Y:S05]  /*0b20*/  @P0 BRA `(.L_x_9) ;  /* 0x0000000400280947 */ /* 0x000fea0003800000 */
[----:B------:R-:W0:Y:S01]  /*0b30*/  LDC.64 R22, c[0x0][0x628] ;  /* 0x00018a00ff167b82 */ /* 0x000e220000000a00 */
[----:B------:R-:W-:Y:S02]  /*0b40*/  IMAD.MOV.U32 R12, RZ, RZ, R8 ;  /* 0x000000ffff0c7224 */ /* 0x000fe400078e0008 */
[----:B------:R-:W-:-:S05]  /*0b50*/  IMAD.MOV.U32 R13, RZ, RZ, R9 ;  /* 0x000000ffff0d7224 */ /* 0x000fca00078e0009 */
[----:B------:R-:W1:Y:S08]  /*0b60*/  LDC R2, c[0x0][0x630] ;  /* 0x00018c00ff027b82 */ /* 0x000e700000000800 */
[----:B------:R-:W2:Y:S01]  /*0b70*/  LDC.64 R24, c[0x0][0x620] ;  /* 0x00018800ff187b82 */ /* 0x000ea20000000a00 */
[----:B0-----:R-:W-:-:S04]  /*0b80*/  ISETP.NE.U32.AND P0, PT, R22, RZ, PT ;  /* 0x000000ff1600720c */ /* 0x001fc80003f05070 */
[----:B------:R-:W-:-:S13]  /*0b90*/  ISETP.NE.AND.EX P0, PT, R23, RZ, PT, P0 ;  /* 0x000000ff1700720c */ /* 0x000fda0003f05300 */
[----:B-12---:R-:W-:Y:S05]  /*0ba0*/  @!P0 BRA `(.L_x_10) ;  /* 0x0000000000288947 */ /* 0x006fea0003800000 */
[----:B------:R-:W0:Y:S02]  /*0bb0*/  LDC R17, c[0x0][0x634] ;  /* 0x00018d00ff117b82 */ /* 0x000e240000000800 */
[----:B0-----:R-:W-:-:S05]  /*0bc0*/  IADD3 R17, P0, R8, R17, RZ ;  /* 0x0000001108117210 */ /* 0x001fca0007f1e0ff */
[----:B------:R-:W-:-:S04]  /*0bd0*/  IMAD.X R19, RZ, RZ, R9, P0 ;  /* 0x000000ffff137224 */ /* 0x000fc800000e0609 */
[----:B------:R-:W-:-:S04]  /*0be0*/  IMAD.WIDE.U32 R12, R19, R22, RZ ;  /* 0x00000016130c7225 */ /* 0x000fc800078e00ff */
[----:B------:R-:W-:-:S04]  /*0bf0*/  IMAD.WIDE.U32 R14, P0, R17, R23, R12 ;  /* 0x00000017110e7225 */ /* 0x000fc8000780000c */
[----:B------:R-:W-:-:S04]  /*0c00*/  IMAD.WIDE.U32 R12, R17, R22, RZ ;  /* 0x00000016110c7225 */ /* 0x000fc800078e00ff */
[----:B------:R-:W-:Y:S01]  /*0c10*/  IMAD.X R17, RZ, RZ, RZ, P0 ;  /* 0x000000ffff117224 */ /* 0x000fe200000e06ff */
[----:B------:R-:W-:Y:S01]  /*0c20*/  IADD3 RZ, P0, R13, R14, RZ ;  /* 0x0000000e0dff7210 */ /* 0x000fe20007f1e0ff */
[----:B------:R-:W-:-:S04]  /*0c30*/  IMAD.MOV.U32 R16, RZ, RZ, R15 ;  /* 0x000000ffff107224 */ /* 0x000fc800078e000f */
[----:B------:R-:W-:-:S08]  /*0c40*/  IMAD.WIDE.U32.X R12, R19, R23, R16, P0 ;  /* 0x00000017130c7225 */ /* 0x000fd000000e0410 */
.L_x_10:
[----:B------:R-:W0:Y:S01]  /*0c50*/  LDC.64 R26, c[0x0][0x640] ;  /* 0x00019000ff1a7b82 */ /* 0x000e220000000a00 */
[--C-:B------:R-:W-:Y:S01]  /*0c60*/  SHF.R.U64 R28, R12, R2, R13.reuse ;  /* 0x000000020c1c7219 */ /* 0x100fe2000000120d */
[----:B------:R-:W-:Y:S01]  /*0c70*/  IMAD R29, R11, R20, R4 ;  /* 0x000000140b1d7224 */ /* 0x000fe200078e0204 */
[----:B------:R-:W-:Y:S02]  /*0c80*/  SHF.R.U32.HI R2, RZ, R2, R13 ;  /* 0x00000002ff027219 */ /* 0x000fe4000001160d */
[----:B------:R-:W-:-:S03]  /*0c90*/  IADD3 R5, P0, RZ, -R28, RZ ;  /* 0x8000001cff057210 */ /* 0x000fc60007f1e0ff */
[----:B------:R-:W1:Y:S02]  /*0ca0*/  LDC R14, c[0x0][0x618] ;  /* 0x00018600ff0e7b82 */ /* 0x000e640000000800 */
[----:B------:R-:W-:-:S04]  /*0cb0*/  IMAD.X R13, RZ, RZ, ~R2, P0 ;  /* 0x000000ffff0d7224 */ /* 0x000fc800000e0e02 */
[-C--:B------:R-:W-:Y:S02]  /*0cc0*/  IMAD R2, R13, R24.reuse, RZ ;  /* 0x000000180d027224 */ /* 0x080fe400078e02ff */
[----:B------:R-:W2:Y:S01]  /*0cd0*/  LDC R18, c[0x0][0x608] ;  /* 0x00018200ff127b82 */ /* 0x000ea20000000800 */
[----:B------:R-:W-:-:S04]  /*0ce0*/  IMAD.WIDE.U32 R12, R5, R24, R8 ;  /* 0x00000018050c7225 */ /* 0x000fc800078e0008 */
[----:B------:R-:W-:Y:S02]  /*0cf0*/  IMAD R5, R5, R25, R2 ;  /* 0x0000001905057224 */ /* 0x000fe400078e0202 */
[----:B------:R-:W-:Y:S01]  /*0d00*/  IMAD.MOV.U32 R25, RZ, RZ, 0x1 ;  /* 0x00000001ff197424 */ /* 0x000fe200078e00ff */
[----:B------:R-:W3:Y:S01]  /*0d10*/  LDC R22, c[0x0][0x658] ;  /* 0x00019600ff167b82 */ /* 0x000ee20000000800 */
[----:B------:R-:W-:Y:S01]  /*0d20*/  IMAD.IADD R5, R13, 0x1, R5 ;  /* 0x000000010d057824 */ /* 0x000fe200078e0205 */
[----:B0-----:R-:W-:Y:S01]  /*0d30*/  ISETP.NE.U32.AND P0, PT, R26, RZ, PT ;  /* 0x000000ff1a00720c */ /* 0x001fe20003f05070 */
[----:B------:R-:W-:-:S03]  /*0d40*/  IMAD.MOV.U32 R13, RZ, RZ, -0x1 ;  /* 0xffffffffff0d7424 */ /* 0x000fc600078e00ff */
[----:B------:R-:W-:Y:S02]  /*0d50*/  ISETP.NE.AND.EX P0, PT, R27, RZ, PT, P0 ;  /* 0x000000ff1b00720c */ /* 0x000fe40003f05300 */
[----:B------:R-:W0:Y:S01]  /*0d60*/  LDC R19, c[0x0][0x600] ;  /* 0x00018000ff137b82 */ /* 0x000e220000000800 */
[-CC-:B-1----:R-:W-:Y:S02]  /*0d70*/  SHF.R.U64 R16, R12, R14.reuse, R5.reuse ;  /* 0x0000000e0c107219 */ /* 0x182fe40000001205 */
[----:B------:R-:W-:-:S05]  /*0d80*/  SHF.R.U32.HI R5, RZ, R14, R5 ;  /* 0x0000000eff057219 */ /* 0x000fca0000011605 */
[----:B------:R-:W1:Y:S01]  /*0d90*/  LDC R21, c[0x0][0x648] ;  /* 0x00019200ff157b82 */ /* 0x000e620000000800 */
[-CC-:B--2---:R-:W-:Y:S02]  /*0da0*/  SHF.R.U64 R30, R16, R18.reuse, R5.reuse ;  /* 0x00000012101e7219 */ /* 0x184fe40000001205 */
[----:B------:R-:W-:-:S05]  /*0db0*/  SHF.R.U32.HI R5, RZ, R18, R5 ;  /* 0x00000012ff057219 */ /* 0x000fca0000011605 */
[----:B------:R-:W2:Y:S01]  /*0dc0*/  LDC R23, c[0x0][0x638] ;  /* 0x00018e00ff177b82 */ /* 0x000ea20000000800 */
[-CC-:B---3--:R-:W-:Y:S02]  /*0dd0*/  SHF.R.U64 R18, R30, R22.reuse, R5.reuse ;  /* 0x000000161e127219 */ /* 0x188fe40000001205 */
[-C--:B------:R-:W-:Y:S02]  /*0de0*/  SHF.L.U32 R2, R13, R22.reuse, RZ ;  /* 0x000000160d027219 */ /* 0x080fe400000006ff */
[----:B------:R-:W-:Y:S01]  /*0df0*/  SHF.R.U32.HI R5, RZ, R22, R5 ;  /* 0x00000016ff057219 */ /* 0x000fe20000011605 */
[----:B------:R-:W-:Y:S01]  /*0e00*/  IMAD.MOV.U32 R4, RZ, RZ, R18 ;  /* 0x000000ffff047224 */ /* 0x000fe200078e0012 */
[----:B------:R-:W-:Y:S01]  /*0e10*/  LOP3.LUT R11, RZ, R2, RZ, 0x33, !PT ;  /* 0x00000002ff0b7212 */ /* 0x000fe200078e33ff */
[----:B------:R-:W3:Y:S01]  /*0e20*/  LDC R24, c[0x0][0x610] ;  /* 0x00018400ff187b82 */ /* 0x000ee20000000800 */
[----:B------:R-:W-:Y:S05]  /*0e30*/  @!P0 BRA `(.L_x_11) ;  /* 0x0000000000288947 */ /* 0x000fea0003800000 */
[----:B------:R-:W4:Y:S02]  /*0e40*/  LDC R15, c[0x0][0x64c] ;  /* 0x00019300ff0f7b82 */ /* 0x000f240000000800 */
[----:B----4-:R-:W-:-:S05]  /*0e50*/  IADD3 R15, P0, R18, R15, RZ ;  /* 0x0000000f120f7210 */ /* 0x010fca0007f1e0ff */
        /* <DEDUP_REMOVED lines=8> */
.L_x_11:
[----:B-1----:R-:W-:Y:S01]  /*0ee0*/  SHF.R.U64 R4, R4, R21, R5 ;  /* 0x0000001504047219 */ /* 0x002fe20000001205 */
[----:B0-----:R-:W-:Y:S01]  /*0ef0*/  VIADD R5, R19, 0xffffffff ;  /* 0xffffffff13057836 */ /* 0x001fe20000000000 */
[----:B------:R-:W-:Y:S01]  /*0f00*/  SHF.L.U32 R2, R25, R22, RZ ;  /* 0x0000001619027219 */ /* 0x000fe200000006ff */
[----:B------:R-:W-:Y:S01]  /*0f10*/  IMAD.MOV.U32 R21, RZ, RZ, R28 ;  /* 0x000000ffff157224 */ /* 0x000fe200078e001c */
[----:B------:R-:W-:Y:S01]  /*0f20*/  LOP3.LUT R11, R30, R11, RZ, 0xc0, !PT ;  /* 0x0000000b1e0b7212 */ /* 0x000fe200078ec0ff */
[----:B------:R-:W-:Y:S01]  /*0f30*/  IMAD.MOV R12, RZ, RZ, -R4 ;  /* 0x000000ffff0c7224 */ /* 0x000fe200078e0a04 */
[----:B------:R-:W-:Y:S02]  /*0f40*/  SEL R10, R10, R29, !P1 ;  /* 0x0000001d0a0a7207 */ /* 0x000fe40004800000 */
[----:B------:R-:W-:Y:S01]  /*0f50*/  LOP3.LUT R5, R16, R5, RZ, 0xc0, !PT ;  /* 0x0000000510057212 */ /* 0x000fe200078ec0ff */
[----:B------:R-:W-:Y:S02]  /*0f60*/  IMAD R11, R2, R4, R11 ;  /* 0x00000004020b7224 */ /* 0x000fe400078e020b */
[----:B--2---:R-:W-:-:S02]  /*0f70*/  IMAD R2, R12, R23, R18 ;  /* 0x000000170c027224 */ /* 0x004fc400078e0212 */
[----:B---3--:R-:W-:Y:S02]  /*0f80*/  IMAD R10, R11, R24, R10 ;  /* 0x000000180b0a7224 */ /* 0x008fe400078e020a */
[----:B------:R-:W-:Y:S02]  /*0f90*/  IMAD R5, R2, R19, R5 ;  /* 0x0000001302057224 */ /* 0x000fe400078e0205 */
[----:B------:R-:W-:-:S03]  /*0fa0*/  IMAD.MOV.U32 R12, RZ, RZ, 0x1 ;  /* 0x00000001ff0c7424 */ /* 0x000fc600078e00ff */
[----:B------:R-:W-:Y:S02]  /*0fb0*/  SEL R13, R5, R10, !P1 ;  /* 0x0000000a050d7207 */ /* 0x000fe40004800000 */
[----:B------:R-:W-:-:S07]  /*0fc0*/  SEL R14, R10, R5, !P1 ;  /* 0x000000050a0e7207 */ /* 0x000fce0004800000 */
.L_x_9:
[----:B------:R-:W-:-:S08]  /*0fd0*/  NOP ;  /* 0x0000000000007918 */ /* 0x000fd00000000000 */
[----:B------:R-:W0:Y:S02]  /*0fe0*/  USETMAXREG.TRY_ALLOC.CTAPOOL UP0, 0xe8 ;  /* 0x000000e8000079c8 */ /* 0x000e240008000600 */
[----:B0-----:R-:W-:-:S13]  /*0ff0*/  PLOP3.LUT P0, PT, PT, PT, UP0, 0x80, 0x0 ;  /* 0x000000000000781c */ /* 0x001fda0003f0f008 */
[----:B------:R-:W-:Y:S05]  /*1000*/  @!P0 BRA `(.L_x_9) ;  /* 0xfffffffc00f08947 */ /* 0x000fea000383ffff */
[----:B------:R-:W-:Y:S01]  /*1010*/  ULDC.64 UR4, c[0x0][0x598] ;  /* 0x0001660000047ab9 */ /* 0x000fe20000000a00 */
[----:B------:R-:W-:Y:S01]  /*1020*/  ULDC.64 UR16, c[0x0][0x208] ;  /* 0x0000820000107ab9 */ /* 0x000fe20000000a00 */
[----:B------:R-:W-:-:S04]  /*1030*/  ISETP.NE.U32.AND P0, PT, RZ, UR4, PT ;  /* 0x00000004ff007c0c */ /* 0x000fc8000bf05070 */
[----:B------:R-:W-:-:S13]  /*1040*/  ISETP.NE.AND.EX P0, PT, RZ, UR5, PT, P0 ;  /* 0x00000005ff007c0c */ /* 0x000fda000bf05300 */
[----:B------:R-:W-:Y:S05]  /*1050*/  @!P0 BRA `(.L_x_12) ;  /* 0x00000000001c8947 */ /* 0x000fea0003800000 */
[----:B------:R-:W0:Y:S02]  /*1060*/  LDC.64 R4, c[0x0][0x598] ;  /* 0x00016600ff047b82 */ /* 0x000e240000000a00 */
[----:B0-----:R-:W2:Y:S02]  /*1070*/  LDG.E.64 R4, desc[UR16][R4.64] ;  /* 0x0000001004047981 */ /* 0x001ea4000c1e1b00 */
[----:B--2---:R-:W-:-:S04]  /*1080*/  ISETP.NE.U32.AND P0, PT, R4, RZ, PT ;  /* 0x000000ff0400720c */ /* 0x004fc80003f05070 */
[----:B------:R-:W-:-:S13]  /*1090*/  ISETP.NE.AND.EX P0, PT, R5, RZ, PT, P0 ;  /* 0x000000ff0500720c */ /* 0x000fda0003f05300 */
[----:B------:R-:W-:Y:S05]  /*10a0*/  @!P0 BRA `(.L_x_12) ;  /* 0x0000000000088947 */ /* 0x000fea0003800000 */
[----:B------:R0:W5:Y:S01]  /*10b0*/  LD.E R2, desc[UR16][R4.64] ;  /* 0x0000001004027980 */ /* 0x000162000c101900 */
[----:B------:R-:W-:Y:S05]  /*10c0*/  BRA `(.L_x_13) ;  /* 0x0000000000207947 */ /* 0x000fea0003800000 */
.L_x_12:
[----:B------:R-:W-:Y:S02]  /*10d0*/  ULDC.64 UR4, c[0x0][0x588] ;  /* 0x0001620000047ab9 */ /* 0x000fe40000000a00 */
[----:B------:R-:W-:-:S04]  /*10e0*/  ISETP.NE.U32.AND P0, PT, RZ, UR4, PT ;  /* 0x00000004ff007c0c */ /* 0x000fc8000bf05070 */
[----:B------:R-:W-:-:S13]  /*10f0*/  ISETP.NE.AND.EX P0, PT, RZ, UR5, PT, P0 ;  /* 0x00000005ff007c0c */ /* 0x000fda000bf05300 */
[----:B------:R-:W-:Y:S05]  /*1100*/  @!P0 BRA `(.L_x_14) ;  /* 0x00000000000c8947 */ /* 0x000fea0003800000 */
[----:B------:R-:W0:Y:S02]  /*1110*/  LDC.64 R4, c[0x0][0x588] ;  /* 0x00016200ff047b82 */ /* 0x000e240000000a00 */
[----:B0-----:R1:W5:Y:S01]  /*1120*/  LDG.E R2, desc[UR16][R4.64] ;  /* 0x0000001004027981 */ /* 0x001362000c1e1900 */
[----:B------:R-:W-:Y:S05]  /*1130*/  BRA `(.L_x_13) ;  /* 0x0000000000047947 */ /* 0x000fea0003800000 */
.L_x_14:
[----:B------:R-:W2:Y:S02]  /*1140*/  LDC R2, c[0x0][0x580] ;  /* 0x00016000ff027b82 */ /* 0x000ea40000000800 */
.L_x_13:
[----:B------:R-:W-:Y:S02]  /*1150*/  ULDC.64 UR4, c[0x0][0x5a0] ;  /* 0x0001680000047ab9 */ /* 0x000fe40000000a00 */
[----:B------:R-:W-:-:S04]  /*1160*/  ISETP.NE.U32.AND P0, PT, RZ, UR4, PT ;  /* 0x00000004ff007c0c */ /* 0x000fc8000bf05070 */
[----:B------:R-:W-:-:S13]  /*1170*/  ISETP.NE.AND.EX P0, PT, RZ, UR5, PT, P0 ;  /* 0x00000005ff007c0c */ /* 0x000fda000bf05300 */
[----:B------:R-:W-:Y:S05]  /*1180*/  @!P0 BRA `(.L_x_15) ;  /* 0x00000000001c8947 */ /* 0x000fea0003800000 */
[----:B01----:R-:W0:Y:S02]  /*1190*/  LDC.64 R4, c[0x0][0x5a0] ;  /* 0x00016800ff047b82 */ /* 0x003e240000000a00 */
[----:B0-----:R-:W3:Y:S02]  /*11a0*/  LDG.E.64 R4, desc[UR16][R4.64] ;  /* 0x0000001004047981 */ /* 0x001ee4000c1e1b00 */
[----:B---3--:R-:W-:-:S04]  /*11b0*/  ISETP.NE.U32.AND P0, PT, R4, RZ, PT ;  /* 0x000000ff0400720c */ /* 0x008fc80003f05070 */
[----:B------:R-:W-:-:S13]  /*11c0*/  ISETP.NE.AND.EX P0, PT, R5, RZ, PT, P0 ;  /* 0x000000ff0500720c */ /* 0x000fda0003f05300 */
[----:B------:R-:W-:Y:S05]  /*11d0*/  @!P0 BRA `(.L_x_15) ;  /* 0x0000000000088947 */ /* 0x000fea0003800000 */
[----:B------:R0:W5:Y:S01]  /*11e0*/  LD.E R4, desc[UR16][R4.64] ;  /* 0x0000001004047980 */ /* 0x000162000c101900 */
[----:B------:R-:W-:Y:S05]  /*11f0*/  BRA `(.L_x_16) ;  /* 0x0000000000207947 */ /* 0x000fea0003800000 */
.L_x_15:
[----:B------:R-:W-:Y:S02]  /*1200*/  ULDC.64 UR4, c[0x0][0x590] ;  /* 0x0001640000047ab9 */ /* 0x000fe40000000a00 */
[----:B------:R-:W-:-:S04]  /*1210*/  ISETP.NE.U32.AND P0, PT, RZ, UR4, PT ;  /* 0x00000004ff007c0c */ /* 0x000fc8000bf05070 */
[----:B------:R-:W-:-:S13]  /*1220*/  ISETP.NE.AND.EX P0, PT, RZ, UR5, PT, P0 ;  /* 0x00000005ff007c0c */ /* 0x000fda000bf05300 */
[----:B------:R-:W-:Y:S05]  /*1230*/  @!P0 BRA `(.L_x_17) ;  /* 0x00000000000c8947 */ /* 0x000fea0003800000 */
[----:B01----:R-:W0:Y:S02]  /*1240*/  LDC.64 R4, c[0x0][0x590] ;  /* 0x00016400ff047b82 */ /* 0x003e240000000a00 */
[----:B0-----:R1:W5:Y:S01]  /*1250*/  LDG.E R4, desc[UR16][R4.64] ;  /* 0x0000001004047981 */ /* 0x001362000c1e1900 */
[----:B------:R-:W-:Y:S05]  /*1260*/  BRA `(.L_x_16) ;  /* 0x0000000000047947 */ /* 0x000fea0003800000 */
.L_x_17:
[----:B01----:R-:W3:Y:S02]  /*1270*/  LDC R4, c[0x0][0x584] ;  /* 0x00016100ff047b82 */ /* 0x003ee40000000800 */
.L_x_16:
[----:B------:R-:W-:-:S13]  /*1280*/  LOP3.LUT P0, RZ, R12, 0xff, RZ, 0xc0, !PT ;  /* 0x000000ff0cff7812 */ /* 0x000fda000780c0ff */
[----:B------:R-:W-:Y:S05]  /*1290*/  @!P0 EXIT ;  /* 0x000000000000894d */ /* 0x000fea0003800000 */
[----:B------:R-:W-:Y:S01]  /*12a0*/  ULDC UR4, c[0x0][0x28c] ;  /* 0x0000a30000047ab9 */ /* 0x000fe20000000800 */
[----:B------:R-:W-:Y:S01]  /*12b0*/  LOP3.LUT R34, R6, 0x1, RZ, 0xfc, !PT ;  /* 0x0000000106227812 */ /* 0x000fe200078efcff */
[----:B------:R-:W-:-:S04]  /*12c0*/  UIADD3 UR4, UR4, 0x7f, URZ ;  /* 0x0000007f04047890 */ /* 0x000fc8000fffe03f */
[----:B------:R-:W-:-:S04]  /*12d0*/  USHF.R.S32.HI UR5, URZ, 0x1f, UR4 ;  /* 0x0000001f3f057899 */ /* 0x000fc80008011404 */
[----:B------:R-:W-:-:S03]  /*12e0*/  ULEA.HI UR5, UR5, UR4, URZ, 0x7 ;  /* 0x0000000405057291 */ /* 0x000fc6000f8f383f */
[----:B------:R-:W-:Y:S01]  /*12f0*/  UMOV UR4, URZ ;  /* 0x0000003f00047c82 */ /* 0x000fe20008000000 */
[----:B------:R-:W-:-:S03]  /*1300*/  USHF.R.S32.HI UR9, URZ, 0x7, UR5 ;  /* 0x000000073f097899 */ /* 0x000fc60008011405 */
[----:B------:R-:W-:-:S09]  /*1310*/  UMOV UR5, URZ ;  /* 0x0000003f00057c82 */ /* 0x000fd20008000000 */
.L_x_52:
[----:B01----:R-:W-:Y:S01]  /*1320*/  LOP3.LUT R5, R0, 0x80, RZ, 0xc0, !PT ;  /* 0x0000008000057812 */ /* 0x003fe200078ec0ff */
[----:B------:R-:W0:Y:S01]  /*1330*/  S2UR UR8, SR_CgaCtaId ;  /* 0x00000000000879c3 */ /* 0x000e220000008800 */
[----:B------:R-:W-:Y:S01]  /*1340*/  UMOV UR10, 0x400 ;  /* 0x00000400000a7882 */ /* 0x000fe20000000000 */
[----:B------:R-:W-:Y:S01]  /*1350*/  UMOV UR18, UR5 ;  /* 0x0000000500127c82 */ /* 0x000fe20008000000 */
[----:B------:R-:W-:Y:S01]  /*1360*/  SHF.R.U32.HI R5, RZ, 0x7, R5 ;  /* 0x00000007ff057819 */ /* 0x000fe20000011605 */
[----:B------:R-:W-:Y:S01]  /*1370*/  IMAD.MOV.U32 R23, RZ, RZ, RZ ;  /* 0x000000ffff177224 */ /* 0x000fe200078e00ff */
[----:B------:R-:W-:Y:S01]  /*1380*/  CS2R R24, SRZ ;  /* 0x0000000000187805 */ /* 0x000fe2000001ff00 */
[----:B------:R-:W-:Y:S01]  /*1390*/  IMAD.MOV.U32 R20, RZ, RZ, RZ ;  /* 0x000000ffff147224 */ /* 0x000fe200078e00ff */
[----:B------:R-:W-:Y:S01]  /*13a0*/  CS2R R26, SRZ ;  /* 0x00000000001a7805 */ /* 0x000fe2000001ff00 */
[----:B----4-:R-:W1:Y:S01]  /*13b0*/  LDC R10, c[0x0][0x28c] ;  /* 0x0000a300ff0a7b82 */ /* 0x010e620000000800 */
[----:B------:R-:W4:Y:S01]  /*13c0*/  SHFL.IDX PT, R5, R5, RZ, 0x1f ;  /* 0x00001fff05057589 */ /* 0x000f2200000e0000 */
[----:B------:R-:W-:-:S02]  /*13d0*/  IMAD.MOV.U32 R29, RZ, RZ, RZ ;  /* 0x000000ffff1d7224 */ /* 0x000fc400078e00ff */
[----:B------:R-:W-:Y:S01]  /*13e0*/  IMAD.U32 R16, RZ, RZ, UR4 ;  /* 0x00000004ff107e24 */ /* 0x000fe2000f8e00ff */
[----:B0-----:R-:W-:Y:S01]  /*13f0*/  ULEA UR10, UR8, UR10, 0x18 ;  /* 0x0000000a080a7291 */ /* 0x001fe2000f8ec03f */
[----:B-1----:R-:W-:Y:S02]  /*1400*/  ISETP.GE.AND P0, PT, R10, 0x1, PT ;  /* 0x000000010a00780c */ /* 0x002fe40003f06270 */
[----:B----4-:R-:W-:Y:S01]  /*1410*/  R2UR UR6, R5 ;  /* 0x00000000050672ca */ /* 0x010fe200000e0000 */
[----:B------:R-:W-:-:S12]  /*1420*/  IMAD.MOV.U32 R5, RZ, RZ, RZ ;  /* 0x000000ffff057224 */ /* 0x000fd800078e00ff */
[----:B------:R-:W-:-:S04]  /*1430*/  ULEA.HI UR7, UR6, UR6, URZ, 0x1 ;  /* 0x0000000606077291 */ /* 0x000fc8000f8f083f */
[----:B------:R-:W-:-:S04]  /*1440*/  ULOP3.LUT UR7, UR7, 0x7fffe, URZ, 0xc0, !UPT ;  /* 0x0007fffe07077892 */ /* 0x000fc8000f8ec03f */
[----:B------:R-:W-:-:S03]  /*1450*/  UIADD3 UR7, UR6, -UR7, URZ ;  /* 0x8000000706077290 */ /* 0x000fc6000fffe03f */
[----:B------:R-:W-:Y:S01]  /*1460*/  UMOV UR6, URZ ;  /* 0x0000003f00067c82 */ /* 0x000fe20008000000 */
[----:B------:R-:W-:-:S04]  /*1470*/  ULEA UR7, UR7, UR10, 0xd ;  /* 0x0000000a07077291 */ /* 0x000fc8000f8e683f */
[----:B------:R-:W-:-:S03]  /*1480*/  UIADD3 UR8, UR7, 0x180, URZ ;  /* 0x0000018007087890 */ /* 0x000fc6000fffe03f */
[----:B------:R-:W-:Y:S01]  /*1490*/  UMOV UR7, URZ ;  /* 0x0000003f00077c82 */ /* 0x000fe20008000000 */
[----:B------:R-:W-:-:S04]  /*14a0*/  USHF.R.U32.HI UR8, URZ, 0x4, UR8 ;  /* 0x000000043f087899 */ /* 0x000fc80008011608 */
[----:B------:R-:W-:-:S03]  /*14b0*/  ULOP3.LUT UR11, UR8, 0x3fff, URZ, 0xc0, !UPT ;  /* 0x00003fff080b7892 */ /* 0x000fc6000f8ec03f */
[----:B------:R-:W-:Y:S01]  /*14c0*/  UMOV UR8, URZ ;  /* 0x0000003f00087c82 */ /* 0x000fe20008000000 */
[----:B-----5:R-:W-:Y:S08]  /*14d0*/  @!P0 BRA `(.L_x_18) ;  /* 0x0000000000fc8947 */ /* 0x020ff00003800000 */
[----:B------:R-:W-:-:S13]  /*14e0*/  ISETP.NE.AND P2, PT, R34, 0x3, PT ;  /* 0x000000032200780c */ /* 0x000fda0003f45270 */
[----:B------:R-:W-:Y:S05]  /*14f0*/  @!P2 BRA `(.L_x_19) ;  /* 0x000000000004a947 */ /* 0x000fea0003800000 */
[----:B------:R-:W-:Y:S01]  /*1500*/  BPT.TRAP 0x1 ;  /* 0x000000040000795c */ /* 0x000fe20000300000 */
.L_x_19:
[----:B------:R-:W-:Y:S01]  /*1510*/  ULEA UR6, UR5, UR10, 0x3 ;  /* 0x0000000a05067291 */ /* 0x000fe2000f8e183f */
[----:B------:R-:W-:-:S05]  /*1520*/  IMAD.U32 R5, RZ, RZ, UR4 ;  /* 0x00000004ff057e24 */ /* 0x000fca000f8e00ff */
[----:B------:R-:W-:-:S04]  /*1530*/  SHF.L.U32 R5, R5, 0x1f, RZ ;  /* 0x0000001f05057819 */ /* 0x000fc800000006ff */
[----:B------:R0:W1:Y:S01]  /*1540*/  SYNCS.PHASECHK.TRANS64.TRYWAIT P0, [UR6], R5 ;  /* 0x00000005ff0075a7 */ /* 0x0000620008000146 */
[----:B------:R-:W-:Y:S05]  /*1550*/  @!P2 BRA `(.L_x_20) ;  /* 0x000000000004a947 */ /* 0x000fea0003800000 */
[----:B------:R-:W-:Y:S01]  /*1560*/  BPT.TRAP 0x1 ;  /* 0x000000040000795c */ /* 0x000fe20000300000 */
.L_x_20:
[----:B-1----:R-:W-:Y:S05]  /*1570*/  @P0 BRA `(.L_x_21) ;  /* 0x0000000000080947 */ /* 0x002fea0003800000 */
[----:B------:R-:W1:Y:S02]  /*1580*/  SYNCS.PHASECHK.TRANS64.TRYWAIT P0, [UR6], R5 ;  /* 0x00000005ff0075a7 */ /* 0x000e640008000146 */
[----:B-1----:R-:W-:Y:S05]  /*1590*/  @!P0 BRA `(.L_x_22) ;  /* 0x0000003400808947 */ /* 0x002fea0003800000 */
.L_x_21:
[----:B------:R-:W-:Y:S01]  /*15a0*/  UIADD3 UR6, UR10, 0x34180, URZ ;  /* 0x000341800a067890 */ /* 0x000fe2000fffe03f */
[----:B------:R-:W-:Y:S01]  /*15b0*/  WARPGROUP.ARRIVE ;  /* 0x00000000000079c5 */ /* 0x000fe20000000000 */
[----:B------:R-:W-:Y:S01]  /*15c0*/  ULOP3.LUT UR8, UR11, 0x10000, URZ, 0xfc, !UPT ;  /* 0x000100000b087892 */ /* 0x000fe2000f8efc3f */
[----:B01----:R-:W-:Y:S01]  /*15d0*/  IMAD.MOV.U32 R5, RZ, RZ, RZ ;  /* 0x000000ffff057224 */ /* 0x003fe200078e00ff */
[----:B------:R-:W-:Y:S01]  /*15e0*/  USHF.R.U32.HI UR6, URZ, 0x4, UR6 ;  /* 0x000000043f067899 */ /* 0x000fe20008011606 */
[----:B------:R-:W-:Y:S01]  /*15f0*/  IMAD.MOV.U32 R23, RZ, RZ, RZ ;  /* 0x000000ffff177224 */ /* 0x000fe200078e00ff */
[----:B------:R-:W-:Y:S01]  /*1600*/  UMOV UR13, 0x40000040 ;  /* 0x40000040000d7882 */ /* 0x000fe20000000000 */
[----:B------:R-:W-:Y:S01]  /*1610*/  UMOV UR15, 0x40000000 ;  /* 0x40000000000f7882 */ /* 0x000fe20000000000 */
[----:B------:R-:W-:Y:S01]  /*1620*/  ULOP3.LUT UR6, UR6, 0x3fff, URZ, 0xc0, !UPT ;  /* 0x00003fff06067892 */ /* 0x000fe2000f8ec03f */
[----:B------:R-:W-:Y:S02]  /*1630*/  IMAD.MOV.U32 R20, RZ, RZ, RZ ;  /* 0x000000ffff147224 */ /* 0x000fe400078e00ff */
[----:B------:R-:W-:Y:S01]  /*1640*/  IMAD.MOV.U32 R29, RZ, RZ, RZ ;  /* 0x000000ffff1d7224 */ /* 0x000fe200078e00ff */
[----:B------:R-:W-:-:S02]  /*1650*/  ULOP3.LUT UR7, UR6, 0x10000, URZ, 0xfc, !UPT ;  /* 0x0001000006077892 */ /* 0x000fc4000f8efc3f */
[----:B------:R-:W-:Y:S02]  /*1660*/  ULEA UR6, UR5, UR8, 0xa ;  /* 0x0000000805067291 */ /* 0x000fe4000f8e503f */
[----:B------:R-:W-:-:S05]  /*1670*/  ULEA UR7, UR5, UR7, 0x6 ;  /* 0x0000000705077291 */ /* 0x000fca000f8e303f */
[----:B------:R-:W-:Y:S02]  /*1680*/  UMOV UR12, UR6 ;  /* 0x00000006000c7c82 */ /* 0x000fe40008000000 */
[----:B------:R-:W-:Y:S02]  /*1690*/  UMOV UR14, UR7 ;  /* 0x00000007000e7c82 */ /* 0x000fe40008000000 */
[----:B------:R-:W-:Y:S01]  /*16a0*/  QGMMA.64x8x32.F32.E4M3.E4M3 R24, gdesc[UR12], RZ, !UPT ;  /* 0x000000000c1879f3 */ /* 0x000fe2000c7008ff */
[----:B------:R-:W-:Y:S02]  /*16b0*/  UIADD3 UR12, UR6, 0x2, URZ ;  /* 0x00000002060c7890 */ /* 0x000fe4000fffe03f */
[----:B------:R-:W-:Y:S01]  /*16c0*/  UIADD3 UR14, UR7, 0x2, URZ ;  /* 0x00000002070e7890 */ /* 0x000fe2000fffe03f */
[----:B------:R-:W-:Y:S01]  /*16d0*/  UMOV UR13, 0x40000040 ;  /* 0x40000040000d7882 */ /* 0x000fe20000000000 */
[----:B------:R-:W-:-:S07]  /*16e0*/  UMOV UR15, 0x40000000 ;  /* 0x40000000000f7882 */ /* 0x000fce0000000000 */
[----:B------:R-:W-:Y:S01]  /*16f0*/  QGMMA.64x8x32.F32.E4M3.E4M3 R24, gdesc[UR12], R24 ;  /* 0x000000000c1879f3 */ /* 0x000fe20008700818 */
[----:B------:R-:W-:Y:S02]  /*1700*/  UIADD3 UR12, UR6, 0x4, URZ ;  /* 0x00000004060c7890 */ /* 0x000fe4000fffe03f */
[----:B------:R-:W-:Y:S01]  /*1710*/  UIADD3 UR14, UR7, 0x4, URZ ;  /* 0x00000004070e7890 */ /* 0x000fe2000fffe03f */
[----:B------:R-:W-:Y:S01]  /*1720*/  UMOV UR13, 0x40000040 ;  /* 0x40000040000d7882 */ /* 0x000fe20000000000 */
[----:B------:R-:W-:-:S07]  /*1730*/  UMOV UR15, 0x40000000 ;  /* 0x40000000000f7882 */ /* 0x000fce0000000000 */
[----:B------:R-:W-:Y:S01]  /*1740*/  QGMMA.64x8x32.F32.E4M3.E4M3 R24, gdesc[UR12], R24 ;  /* 0x000000000c1879f3 */ /* 0x000fe20008700818 */
[----:B------:R-:W-:Y:S02]  /*1750*/  UIADD3 UR12, UR6, 0x6, URZ ;  /* 0x00000006060c7890 */ /* 0x000fe4000fffe03f */
[----:B------:R-:W-:Y:S01]  /*1760*/  UIADD3 UR14, UR7, 0x6, URZ ;  /* 0x00000006070e7890 */ /* 0x000fe2000fffe03f */
[----:B------:R-:W-:Y:S01]  /*1770*/  ULDC UR6, c[0x0][0x50c] ;  /* 0x0001430000067ab9 */ /* 0x000fe20000000800 */
[----:B------:R-:W-:Y:S01]  /*1780*/  UMOV UR13, 0x40000040 ;  /* 0x40000040000d7882 */ /* 0x000fe20000000000 */
[----:B------:R-:W-:Y:S01]  /*1790*/  UISETP.NE.AND UP0, UPT, UR6, 0x4, UPT ;  /* 0x000000040600788c */ /* 0x000fe2000bf05270 */
[----:B------:R-:W-:Y:S02]  /*17a0*/  UMOV UR15, 0x40000000 ;  /* 0x40000000000f7882 */ /* 0x000fe40000000000 */
[----:B------:R-:W-:Y:S01]  /*17b0*/  UMOV UR6, 0x4 ;  /* 0x0000000400067882 */ /* 0x000fe20000000000 */
[----:B------:R-:W-:-:S06]  /*17c0*/  USEL UR7, URZ, 0x1, UP0 ;  /* 0x000000013f077887 */ /* 0x000fcc0008000000 */
[----:B------:R-:W-:Y:S01]  /*17d0*/  ISETP.NE.AND P0, PT, RZ, UR7, PT ;  /* 0x00000007ff007c0c */ /* 0x000fe2000bf05270 */
[----:B------:R-:W-:-:S12]  /*17e0*/  QGMMA.64x8x32.F32.E4M3.E4M3 R24, gdesc[UR12], R24, gsb0 ;  /* 0x000000000c1879f3 */ /* 0x000fd80008000818 */
[----:B------:R-:W-:Y:S05]  /*17f0*/  @!P0 BRA `(.L_x_23) ;  /* 0x0000000000188947 */ /* 0x000fea0003800000 */
[----:B------:R-:W-:Y:S02]  /*1800*/  WARPGROUP.DEPBAR.LE gsb0, 0x0 ;  /* 0x00008000000079c5 */ /* 0x000fe40000010000 */
[----:B------:R-:W-:-:S01]  /*1810*/  FADD R29, RZ, R24 ;  /* 0x00000018ff1d7221 */ /* 0x000fc20000000000 */
[----:B------:R-:W-:Y:S01]  /*1820*/  FADD R20, RZ, R25 ;  /* 0x00000019ff147221 */ /* 0x000fe20000000000 */
[----:B------:R-:W-:-:S01]  /*1830*/  FADD R23, RZ, R26 ;  /* 0x0000001aff177221 */ /* 0x000fc20000000000 */
[----:B------:R-:W-:Y:S01]  /*1840*/  FADD R5, RZ, R27 ;  /* 0x0000001bff057221 */ /* 0x000fe20000000000 */
[----:B------:R-:W-:-:S06]  /*1850*/  UMOV UR6, URZ ;  /* 0x0000003f00067c82 */ /* 0x000fcc0008000000 */
.L_x_23:
[----:B------:R-:W-:-:S04]  /*1860*/  UIADD3 UR18, UR5, 0x1, URZ ;  /* 0x0000000105127890 */ /* 0x000fc8000fffe03f */
[----:B------:R-:W-:-:S04]  /*1870*/  UISETP.NE.AND UP0, UPT, UR18, 0xd, UPT ;  /* 0x0000000d1200788c */ /* 0x000fc8000bf05270 */
[----:B------:R-:W-:Y:S02]  /*1880*/  USEL UR8, URZ, 0x1, UP0 ;  /* 0x000000013f087887 */ /* 0x000fe40008000000 */
[----:B------:R-:W-:Y:S02]  /*1890*/  USEL UR18, UR18, URZ, UP0 ;  /* 0x0000003f12127287 */ /* 0x000fe40008000000 */
[----:B------:R-:W-:-:S06]  /*18a0*/  ULOP3.LUT UR8, UR4, UR8, URZ, 0x3c, !UPT ;  /* 0x0000000804087292 */ /* 0x000fcc000f8e3c3f */
[----:B------:R-:W-:Y:S01]  /*18b0*/  IMAD.U32 R16, RZ, RZ, UR8 ;  /* 0x00000008ff107e24 */ /* 0x000fe2000f8e00ff */
[----:B------:R-:W-:-:S06]  /*18c0*/  UMOV UR8, 0x1 ;  /* 0x0000000100087882 */ /* 0x000fcc0000000000 */
.L_x_18:
[----:B------:R-:W-:-:S04]  /*18d0*/  UISETP.LT.AND UP0, UPT, UR9, 0x1, UPT ;  /* 0x000000010900788c */ /* 0x000fc8000bf01270 */
[----:B------:R-:W-:-:S04]  /*18e0*/  USEL UR12, UR9, 0x1, UP0 ;  /* 0x00000001090c7887 */ /* 0x000fc80008000000 */
[----:B------:R-:W-:-:S04]  /*18f0*/  UIADD3 UR12, UR9, -UR12, URZ ;  /* 0x8000000c090c7290 */ /* 0x000fc8000fffe03f */
[----:B------:R-:W-:-:S06]  /*1900*/  UISETP.GE.AND UP0, UPT, UR12, 0x1, UPT ;  /* 0x000000010c00788c */ /* 0x000fcc000bf06270 */
[----:B------:R-:W-:-:S13]  /*1910*/  PLOP3.LUT P0, PT, PT, PT, UP0, 0x80, 0x0 ;  /* 0x000000000000781c */ /* 0x000fda0003f0f008 */
[----:B------:R-:W-:Y:S05]  /*1920*/  @!P0 BRA `(.L_x_24) ;  /* 0x0000000400488947 */ /* 0x000fea0003800000 */
[----:B------:R-:W-:Y:S01]  /*1930*/  IMAD.U32 R10, RZ, RZ, UR12 ;  /* 0x0000000cff0a7e24 */ /* 0x000fe2000f8e00ff */
[----:B------:R-:W-:Y:S01]  /*1940*/  ULDC UR19, c[0x0][0x50c] ;  /* 0x0001430000137ab9 */ /* 0x000fe20000000800 */
[----:B------:R-:W-:-:S07]  /*1950*/  IMAD.U32 R11, RZ, RZ, UR5 ;  /* 0x00000005ff0b7e24 */ /* 0x000fce000f8e00ff */
.L_x_32:
[----:B------:R-:W-:-:S13]  /*1960*/  ISETP.NE.AND P2, PT, R34, 0x3, PT ;  /* 0x000000032200780c */ /* 0x000fda0003f45270 */
[----:B------:R-:W-:Y:S05]  /*1970*/  @!P2 BRA `(.L_x_25) ;  /* 0x000000000004a947 */ /* 0x000fea0003800000 */
[----:B------:R-:W-:Y:S01]  /*1980*/  BPT.TRAP 0x1 ;  /* 0x000000040000795c */ /* 0x000fe20000300000 */
.L_x_25:
[----:B------:R-:W0:Y:S01]  /*1990*/  S2UR UR12, SR_CgaCtaId ;  /* 0x00000000000c79c3 */ /* 0x000e220000008800 */
[----:B------:R-:W-:Y:S01]  /*19a0*/  UMOV UR10, 0x400 ;  /* 0x00000400000a7882 */ /* 0x000fe20000000000 */
[----:B------:R-:W-:Y:S01]  /*19b0*/  SHF.L.U32 R12, R16, 0x1f, RZ ;  /* 0x0000001f100c7819 */ /* 0x000fe200000006ff */
[----:B0-----:R-:W-:-:S04]  /*19c0*/  ULEA UR10, UR12, UR10, 0x18 ;  /* 0x0000000a0c0a7291 */ /* 0x001fc8000f8ec03f */
[----:B------:R-:W-:-:S09]  /*19d0*/  ULEA UR12, UR18, UR10, 0x3 ;  /* 0x0000000a120c7291 */ /* 0x000fd2000f8e183f */
[----:B------:R0:W1:Y:S01]  /*19e0*/  SYNCS.PHASECHK.TRANS64.TRYWAIT P0, [UR12], R12 ;  /* 0x0000000cff0075a7 */ /* 0x000062000800014c */
[----:B------:R-:W-:Y:S05]  /*19f0*/  @!P2 BRA `(.L_x_26) ;  /* 0x000000000004a947 */ /* 0x000fea0003800000 */
[----:B------:R-:W-:Y:S01]  /*1a00*/  BPT.TRAP 0x1 ;  /* 0x000000040000795c */ /* 0x000fe20000300000 */
.L_x_26:
[----:B-1----:R-:W-:Y:S05]  /*1a10*/  @P0 BRA `(.L_x_27) ;  /* 0x0000000000080947 */ /* 0x002fea0003800000 */
[----:B------:R-:W1:Y:S02]  /*1a20*/  SYNCS.PHASECHK.TRANS64.TRYWAIT P0, [UR12], R12 ;  /* 0x0000000cff0075a7 */ /* 0x000e64000800014c */
[----:B-1----:R-:W-:Y:S05]  /*1a30*/  @!P0 BRA `(.L_x_28) ;  /* 0x0000003000708947 */ /* 0x002fea0003800000 */
.L_x_27:
[----:B------:R-:W-:Y:S01]  /*1a40*/  UIADD3 UR12, UR10, 0x34180, URZ ;  /* 0x000341800a0c7890 */ /* 0x000fe2000fffe03f */
[----:B------:R-:W-:Y:S01]  /*1a50*/  WARPGROUP.ARRIVE ;  /* 0x00000000000079c5 */ /* 0x000fe20000000000 */
[----:B------:R-:W-:Y:S02]  /*1a60*/  UISETP.NE.AND UP0, UPT, UR7, URZ, UPT ;  /* 0x0000003f0700728c */ /* 0x000fe4000bf05270 */
[----:B------:R-:W-:Y:S02]  /*1a70*/  USHF.R.U32.HI UR12, URZ, 0x4, UR12 ;  /* 0x000000043f0c7899 */ /* 0x000fe4000801160c */
[----:B------:R-:W-:Y:S02]  /*1a80*/  USEL UR8, UR8, URZ, !UP0 ;  /* 0x0000003f08087287 */ /* 0x000fe4000c000000 */
[----:B------:R-:W-:Y:S02]  /*1a90*/  ULOP3.LUT UR12, UR12, 0x3fff, URZ, 0xc0, !UPT ;  /* 0x00003fff0c0c7892 */ /* 0x000fe4000f8ec03f */
[----:B------:R-:W-:-:S02]  /*1aa0*/  UISETP.NE.U32.AND UP0, UPT, UR8, URZ, UPT ;  /* 0x0000003f0800728c */ /* 0x000fc4000bf05070 */
[----:B------:R-:W-:Y:S02]  /*1ab0*/  ULOP3.LUT UR7, UR11, 0x10000, URZ, 0xfc, !UPT ;  /* 0x000100000b077892 */ /* 0x000fe4000f8efc3f */
[----:B------:R-:W-:Y:S02]  /*1ac0*/  ULOP3.LUT UR8, UR12, 0x10000, URZ, 0xfc, !UPT ;  /* 0x000100000c087892 */ /* 0x000fe4000f8efc3f */
[----:B------:R-:W-:Y:S02]  /*1ad0*/  ULEA UR7, UR18, UR7, 0xa ;  /* 0x0000000712077291 */ /* 0x000fe4000f8e503f */
[----:B------:R-:W-:Y:S01]  /*1ae0*/  ULEA UR8, UR18, UR8, 0x6 ;  /* 0x0000000812087291 */ /* 0x000fe2000f8e303f */
[----:B------:R-:W-:Y:S01]  /*1af0*/  UMOV UR13, 0x40000040 ;  /* 0x40000040000d7882 */ /* 0x000fe20000000000 */
[----:B------:R-:W-:Y:S01]  /*1b00*/  UMOV UR15, 0x40000000 ;  /* 0x40000000000f7882 */ /* 0x000fe20000000000 */
[----:B------:R-:W-:Y:S02]  /*1b10*/  UIADD3 UR6, UR6, 0x4, URZ ;  /* 0x0000000406067890 */ /* 0x000fe4000fffe03f */
[----:B------:R-:W-:-:S02]  /*1b20*/  UMOV UR12, UR7 ;  /* 0x00000007000c7c82 */ /* 0x000fc40008000000 */
[----:B------:R-:W-:Y:S02]  /*1b30*/  UMOV UR14, UR8 ;  /* 0x00000008000e7c82 */ /* 0x000fe40008000000 */
[----:B------:R-:W-:Y:S01]  /*1b40*/  QGMMA.64x8x32.F32.E4M3.E4M3 R24, gdesc[UR12], R24, UP0 ;  /* 0x000000000c1879f3 */ /* 0x000fe2000bf00818 */
[----:B------:R-:W-:Y:S02]  /*1b50*/  UIADD3 UR12, UR7, 0x2, URZ ;  /* 0x00000002070c7890 */ /* 0x000fe4000fffe03f */
[----:B------:R-:W-:Y:S01]  /*1b60*/  UIADD3 UR14, UR8, 0x2, URZ ;  /* 0x00000002080e7890 */ /* 0x000fe2000fffe03f */
[----:B------:R-:W-:Y:S01]  /*1b70*/  UMOV UR13, 0x40000040 ;  /* 0x40000040000d7882 */ /* 0x000fe20000000000 */
[----:B------:R-:W-:Y:S01]  /*1b80*/  UMOV UR15, 0x40000000 ;  /* 0x40000000000f7882 */ /* 0x000fe20000000000 */
[----:B------:R-:W-:-:S06]  /*1b90*/  UISETP.NE.AND UP0, UPT, UR6, UR19, UPT ;  /* 0x000000130600728c */ /* 0x000fcc000bf05270 */
        /* <DEDUP_REMOVED lines=9> */
[----:B------:R-:W-:Y:S01]  /*1c30*/  UMOV UR15, 0x40000000 ;  /* 0x40000000000f7882 */ /* 0x000fe20000000000 */
[----:B------:R-:W-:-:S06]  /*1c40*/  USEL UR7, URZ, 0x1, UP0 ;  /* 0x000000013f077887 */ /* 0x000fcc0008000000 */
[----:B------:R-:W-:Y:S01]  /*1c50*/  ISETP.NE.AND P0, PT, RZ, UR7, PT ;  /* 0x00000007ff007c0c */ /* 0x000fe2000bf05270 */
[----:B------:R-:W-:Y:S03]  /*1c60*/  QGMMA.64x8x32.F32.E4M3.E4M3 R24, gdesc[UR12], R24, gsb0 ;  /* 0x000000000c1879f3 */ /* 0x000fe60008000818 */
[----:B------:R-:W-:-:S09]  /*1c70*/  WARPGROUP.DEPBAR.LE gsb0, 0x1 ;  /* 0x00008000000079c5 */ /* 0x000fd20000010100 */
[----:B------:R-:W-:Y:S05]  /*1c80*/  @!P0 BRA `(.L_x_29) ;  /* 0x0000000000188947 */ /* 0x000fea0003800000 */
[----:B------:R-:W-:Y:S02]  /*1c90*/  WARPGROUP.DEPBAR.LE gsb0, 0x0 ;  /* 0x00008000000079c5 */ /* 0x000fe40000010000 */
[----:B------:R-:W-:-:S01]  /*1ca0*/  FADD R29, R24, R29 ;  /* 0x0000001d181d7221 */ /* 0x000fc20000000000 */
[----:B------:R-:W-:Y:S01]  /*1cb0*/  FADD R20, R25, R20 ;  /* 0x0000001419147221 */ /* 0x000fe20000000000 */
[----:B------:R-:W-:-:S01]  /*1cc0*/  FADD R23, R26, R23 ;  /* 0x000000171a177221 */ /* 0x000fc20000000000 */
[----:B------:R-:W-:Y:S01]  /*1cd0*/  FADD R5, R5, R27 ;  /* 0x0000001b05057221 */ /* 0x000fe20000000000 */
[----:B------:R-:W-:-:S06]  /*1ce0*/  UMOV UR6, URZ ;  /* 0x0000003f00067c82 */ /* 0x000fcc0008000000 */
.L_x_29:
[----:B------:R-:W-:Y:S05]  /*1cf0*/  @!P2 BRA `(.L_x_30) ;  /* 0x000000000004a947 */ /* 0x000fea0003800000 */
[----:B------:R-:W-:Y:S01]  /*1d00*/  BPT.TRAP 0x1 ;  /* 0x000000040000795c */ /* 0x000fe20000300000 */
.L_x_30:
[----:B------:R-:W-:-:S13]  /*1d10*/  ISETP.NE.AND P0, PT, R7, RZ, PT ;  /* 0x000000ff0700720c */ /* 0x000fda0003f05270 */
[----:B01----:R-:W-:-:S05]  /*1d20*/  @P0 LEA R12, R11, UR10, 0x3 ;  /* 0x0000000a0b0c0c11 */ /* 0x003fca000f8e18ff */
[----:B------:R-:W-:-:S05]  /*1d30*/  @P0 VIADD R12, R12, 0x68 ;  /* 0x000000680c0c0836 */ /* 0x000fca0000000000 */
[----:B------:R-:W-:-:S04]  /*1d40*/  @P0 PRMT R12, R3, 0x654, R12 ;  /* 0x00000654030c0816 */ /* 0x000fc8000000000c */
[----:B------:R0:W-:Y:S01]  /*1d50*/  @P0 SYNCS.ARRIVE.TRANS64.RED.A1T0 RZ, [R12+URZ], RZ ;  /* 0x000000ff0cff09a7 */ /* 0x0001e2000810043f */
[----:B------:R-:W-:-:S13]  /*1d60*/  ISETP.GT.U32.AND P0, PT, R6, 0x1, PT ;  /* 0x000000010600780c */ /* 0x000fda0003f04070 */
[----:B0-----:R-:W-:Y:S05]  /*1d70*/  @P0 BRA `(.L_x_31) ;  /* 0x0000000000040947 */ /* 0x001fea0003800000 */
[----:B------:R-:W-:Y:S01]  /*1d80*/  BPT.TRAP 0x1 ;  /* 0x000000040000795c */ /* 0x000fe20000300000 */
.L_x_31:
[----:B------:R-:W-:Y:S01]  /*1d90*/  UIADD3 UR18, UR18, 0x1, URZ ;  /* 0x0000000112127890 */ /* 0x000fe2000fffe03f */
[C---:B------:R-:W-:Y:S01]  /*1da0*/  ISETP.GT.AND P2, PT, R10.reuse, 0x1, PT ;  /* 0x000000010a00780c */ /* 0x040fe20003f44270 */
[----:B------:R-:W-:Y:S02]  /*1db0*/  VIADD R11, R11, 0x1 ;  /* 0x000000010b0b7836 */ /* 0x000fe40000000000 */
[----:B------:R-:W-:Y:S01]  /*1dc0*/  UISETP.NE.AND UP0, UPT, UR18, 0xd, UPT ;  /* 0x0000000d1200788c */ /* 0x000fe2000bf05270 */
[----:B------:R-:W-:Y:S02]  /*1dd0*/  VIADD R10, R10, 0xffffffff ;  /* 0xffffffff0a0a7836 */ /* 0x000fe40000000000 */
[C---:B------:R-:W-:Y:S01]  /*1de0*/  ISETP.NE.AND P0, PT, R11.reuse, 0xd, PT ;  /* 0x0000000d0b00780c */ /* 0x040fe20003f05270 */
[----:B------:R-:W-:Y:S02]  /*1df0*/  USEL UR8, URZ, 0x1, UP0 ;  /* 0x000000013f087887 */ /* 0x000fe40008000000 */
[----:B------:R-:W-:Y:S01]  /*1e00*/  USEL UR18, UR18, URZ, UP0 ;  /* 0x0000003f12127287 */ /* 0x000fe20008000000 */
[----:B------:R-:W-:-:S03]  /*1e10*/  SEL R11, R11, RZ, P0 ;  /* 0x000000ff0b0b7207 */ /* 0x000fc60000000000 */
[----:B------:R-:W-:Y:S01]  /*1e20*/  LOP3.LUT R16, R16, UR8, RZ, 0x3c, !PT ;  /* 0x0000000810107c12 */ /* 0x000fe2000f8e3cff */
[----:B------:R-:W-:Y:S01]  /*1e30*/  UMOV UR8, 0x1 ;  /* 0x0000000100087882 */ /* 0x000fe20000000000 */
[----:B------:R-:W-:Y:S06]  /*1e40*/  @P2 BRA `(.L_x_32) ;  /* 0xfffffff800c42947 */ /* 0x000fec000383ffff */
.L_x_24:
[----:B------:R-:W-:Y:S01]  /*1e50*/  UISETP.NE.AND UP0, UPT, UR6, URZ, UPT ;  /* 0x0000003f0600728c */ /* 0x000fe2000bf05270 */
[----:B------:R-:W0:Y:S03]  /*1e60*/  LDC R10, c[0x0][0x28c] ;  /* 0x0000a300ff0a7b82 */ /* 0x000e260000000800 */
[----:B------:R-:W-:-:S06]  /*1e70*/  USEL UR6, URZ, 0x1, !UP0 ;  /* 0x000000013f067887 */ /* 0x000fcc000c000000 */
[----:B------:R-:W-:Y:S02]  /*1e80*/  ISETP.NE.AND P0, PT, RZ, UR6, PT ;  /* 0x00000006ff007c0c */ /* 0x000fe4000bf05270 */
[----:B0-----:R-:W-:-:S11]  /*1e90*/  ISETP.GE.AND P2, PT, R10, 0x1, PT ;  /* 0x000000010a00780c */ /* 0x001fd60003f46270 */
[----:B------:R-:W-:Y:S05]  /*1ea0*/  @!P0 BRA `(.L_x_33) ;  /* 0x0000000000148947 */ /* 0x000fea0003800000 */
[----:B------:R-:W-:Y:S02]  /*1eb0*/  WARPGROUP.DEPBAR.LE gsb0, 0x0 ;  /* 0x00008000000079c5 */ /* 0x000fe40000010000 */
[----:B------:R-:W-:Y:S01]  /*1ec0*/  FADD R29, R24, R29 ;  /* 0x0000001d181d7221 */ /* 0x000fe20000000000 */
[----:B------:R-:W-:Y:S01]  /*1ed0*/  FADD R20, R25, R20 ;  /* 0x0000001419147221 */ /* 0x000fe20000000000 */
[----:B------:R-:W-:Y:S01]  /*1ee0*/  FADD R23, R26, R23 ;  /* 0x000000171a177221 */ /* 0x000fe20000000000 */
[----:B------:R-:W-:-:S07]  /*1ef0*/  FADD R5, R5, R27 ;  /* 0x0000001b05057221 */ /* 0x000fce0000000000 */
.L_x_33:
[----:B------:R-:W-:Y:S02]  /*1f00*/  WARPGROUP.DEPBAR.LE gsb0, 0x0 ;  /* 0x00008000000079c5 */ /* 0x000fe40000010000 */
[----:B------:R-:W-:Y:S05]  /*1f10*/  @!P2 BRA `(.L_x_34) ;  /* 0x000000000054a947 */ /* 0x000fea0003800000 */
[----:B------:R-:W-:-:S13]  /*1f20*/  ISETP.NE.AND P0, PT, R34, 0x3, PT ;  /* 0x000000032200780c */ /* 0x000fda0003f05270 */
[----:B------:R-:W-:Y:S05]  /*1f30*/  @!P0 BRA `(.L_x_35) ;  /* 0x0000000000048947 */ /* 0x000fea0003800000 */
[----:B------:R-:W-:Y:S01]  /*1f40*/  BPT.TRAP 0x1 ;  /* 0x000000040000795c */ /* 0x000fe20000300000 */
.L_x_35:
[----:B------:R-:W-:Y:S01]  /*1f50*/  ISETP.NE.AND P0, PT, R7, RZ, PT ;  /* 0x000000ff0700720c */ /* 0x000fe20003f05270 */
[----:B------:R-:W-:Y:S01]  /*1f60*/  BSSY B0, `(.L_x_36) ;  /* 0x000000e000007945 */ /* 0x000fe20003800000 */
[----:B------:R-:W-:-:S11]  /*1f70*/  ISETP.GT.U32.AND P2, PT, R6, 0x1, PT ;  /* 0x000000010600780c */ /* 0x000fd60003f44070 */
[----:B------:R-:W-:Y:S05]  /*1f80*/  @!P0 BRA `(.L_x_37) ;  /* 0x00000000002c8947 */ /* 0x000fea0003800000 */
[----:B------:R-:W-:-:S04]  /*1f90*/  UISETP.LT.AND UP0, UPT, UR9, 0x1, UPT ;  /* 0x000000010900788c */ /* 0x000fc8000bf01270 */
[----:B------:R-:W-:-:S04]  /*1fa0*/  USEL UR8, UR9, 0x1, UP0 ;  /* 0x0000000109087887 */ /* 0x000fc80008000000 */
[----:B------:R-:W-:-:S04]  /*1fb0*/  UIADD3 UR8, UR5, UR9, -UR8 ;  /* 0x0000000905087290 */ /* 0x000fc8000fffe808 */
[----:B------:R-:W-:-:S04]  /*1fc0*/  UIMAD.WIDE.U32 UR6, UR8, 0x4ec4ec4f, URZ ;  /* 0x4ec4ec4f080678a5 */ /* 0x000fc8000f8e003f */
[----:B------:R-:W-:-:S04]  /*1fd0*/  USHF.R.U32.HI UR6, URZ, 0x2, UR7 ;  /* 0x000000023f067899 */ /* 0x000fc80008011607 */
[----:B------:R-:W-:-:S04]  /*1fe0*/  UIMAD UR8, UR6, -0xd, UR8 ;  /* 0xfffffff3060878a4 */ /* 0x000fc8000f8e0208 */
[----:B------:R-:W-:-:S04]  /*1ff0*/  ULEA UR8, UR8, UR10, 0x3 ;  /* 0x0000000a08087291 */ /* 0x000fc8000f8e183f */
[----:B------:R-:W-:-:S06]  /*2000*/  UIADD3 UR8, UR8, 0x68, URZ ;  /* 0x0000006808087890 */ /* 0x000fcc000fffe03f */
[----:B------:R-:W-:-:S05]  /*2010*/  IMAD.U32 R10, RZ, RZ, UR8 ;  /* 0x00000008ff0a7e24 */ /* 0x000fca000f8e00ff */
[----:B------:R-:W-:-:S04]  /*2020*/  PRMT R10, R3, 0x654, R10 ;  /* 0x00000654030a7816 */ /* 0x000fc8000000000a */
[----:B------:R0:W-:Y:S03]  /*2030*/  SYNCS.ARRIVE.TRANS64.RED.A1T0 RZ, [R10+URZ], RZ ;  /* 0x000000ff0aff79a7 */ /* 0x0001e6000810043f */
.L_x_37:
[----:B------:R-:W-:Y:S05]  /*2040*/  BSYNC B0 ;  /* 0x0000000000007941 */ /* 0x000fea0003800000 */
.L_x_36:
[----:B------:R-:W-:Y:S05]  /*2050*/  @P2 BRA `(.L_x_34) ;  /* 0x0000000000042947 */ /* 0x000fea0003800000 */
[----:B------:R-:W-:Y:S01]  /*2060*/  BPT.TRAP 0x1 ;  /* 0x000000040000795c */ /* 0x000fe20000300000 */
.L_x_34:
[----:B------:R-:W1:Y:S01]  /*2070*/  LDC R16, c[0x0][0x288] ;  /* 0x0000a200ff107b82 */ /* 0x000e620000000800 */
[--C-:B0-----:R-:W-:Y:S01]  /*2080*/  SHF.R.U32.HI R10, RZ, 0x2, R0.reuse ;  /* 0x00000002ff0a7819 */ /* 0x101fe20000011600 */
[----:B------:R-:W-:Y:S01]  /*2090*/  IMAD.SHL.U32 R19, R13, 0x8, RZ ;  /* 0x000000080d137824 */ /* 0x000fe200078e00ff */
[----:B------:R-:W-:Y:S01]  /*20a0*/  SHF.R.U32.HI R15, RZ, 0x7, R0 ;  /* 0x00000007ff0f7819 */ /* 0x000fe20000011600 */
[----:B------:R-:W-:Y:S01]  /*20b0*/  UIADD3 UR5, UR9, UR5, URZ ;  /* 0x0000000509057290 */ /* 0x000fe2000fffe03f */
[----:B------:R-:W-:Y:S01]  /*20c0*/  LOP3.LUT R12, R0, 0x60, RZ, 0xc0, !PT ;  /* 0x00000060000c7812 */ /* 0x000fe200078ec0ff */
[----:B------:R-:W-:Y:S01]  /*20d0*/  ULDC UR12, c[0x0][0x284] ;  /* 0x0000a100000c7ab9 */ /* 0x000fe20000000800 */
[----:B------:R-:W-:Y:S01]  /*20e0*/  LOP3.LUT R11, R10, 0x7, RZ, 0xc0, !PT ;  /* 0x000000070a0b7812 */ /* 0x000fe200078ec0ff */
[----:B------:R-:W-:Y:S01]  /*20f0*/  UISETP.GT.U32.AND UP0, UPT, UR5, 0xc, UPT ;  /* 0x0000000c0500788c */ /* 0x000fe2000bf04070 */
[----:B------:R-:W-:Y:S01]  /*2100*/  LOP3.LUT R10, R15, 0x1, RZ, 0xc0, !PT ;  /* 0x000000010f0a7812 */ /* 0x000fe200078ec0ff */
[----:B------:R-:W-:Y:S01]  /*2110*/  UISETP.GE.U32.AND UP1, UPT, UR9, 0xd, UPT ;  /* 0x0000000d0900788c */ /* 0x000fe2000bf26070 */
[----:B------:R-:W-:Y:S01]  /*2120*/  SHF.R.U32.HI R12, RZ, 0x1, R12 ;  /* 0x00000001ff0c7819 */ /* 0x000fe2000001160c */
[----:B------:R-:W-:Y:S01]  /*2130*/  UISETP.LT.U32.AND UP0, UPT, UR9, 0xd, UP0 ;  /* 0x0000000d0900788c */ /* 0x000fe20008701070 */
[----:B------:R-:W-:Y:S01]  /*2140*/  LOP3.LUT R15, R0, 0x3, RZ, 0xc0, !PT ;  /* 0x00000003000f7812 */ /* 0x000fe200078ec0ff */
[----:B------:R-:W-:Y:S01]  /*2150*/  IMAD.SHL.U32 R18, R10, 0x40, RZ ;  /* 0x000000400a127824 */ /* 0x000fe200078e00ff */
[----:B------:R-:W-:Y:S01]  /*2160*/  IADD3 R25, RZ, -R12, -R11 ;  /* 0x8000000cff197210 */ /* 0x000fe20007ffe80b */
[----:B------:R-:W-:Y:S01]  /*2170*/  UIMAD.WIDE.U32 UR6, UR5, 0x4ec4ec4f, URZ ;  /* 0x4ec4ec4f050678a5 */ /* 0x000fe2000f8e003f */
[----:B------:R-:W-:Y:S01]  /*2180*/  SHF.R.S32.HI R28, RZ, 0x1f, R21 ;  /* 0x0000001fff1c7819 */ /* 0x000fe20000011415 */
[----:B------:R-:W-:Y:S01]  /*2190*/  USEL UR8, URZ, 0x1, !UP0 ;  /* 0x000000013f087887 */ /* 0x000fe2000c000000 */
[----:B------:R-:W-:Y:S01]  /*21a0*/  LOP3.LUT R17, R18, 0x40, R11, 0xe2, !PT ;  /* 0x0000004012117812 */ /* 0x000fe200078ee20b */
[----:B------:R-:W-:Y:S01]  /*21b0*/  IMAD R25, R10, -0x40, R25 ;  /* 0xffffffc00a197824 */ /* 0x000fe200078e0219 */
[----:B------:R-:W-:Y:S01]  /*21c0*/  ULDC.64 UR10, c[0x0][0x5d0] ;  /* 0x00017400000a7ab9 */ /* 0x000fe20000000a00 */
[----:B------:R-:W-:Y:S01]  /*21d0*/  IMAD.SHL.U32 R10, R0, 0x2, RZ ;  /* 0x00000002000a7824 */ /* 0x000fe200078e00ff */
[----:B------:R-:W-:Y:S01]  /*21e0*/  USHF.R.U32.HI UR6, URZ, 0x2, UR7 ;  /* 0x000000023f067899 */ /* 0x000fe20008011607 */
[----:B-1----:R-:W-:Y:S01]  /*21f0*/  IMAD R18, R15, -0x2, R16 ;  /* 0xfffffffe0f127824 */ /* 0x002fe200078e0210 */
[C---:B------:R-:W-:Y:S01]  /*2200*/  ISETP.GE.AND P0, PT, R19.reuse, R16, PT ;  /* 0x000000101300720c */ /* 0x040fe20003f06270 */
[----:B------:R-:W-:Y:S01]  /*2210*/  IMAD.SHL.U32 R16, R14, 0x80, RZ ;  /* 0x000000800e107824 */ /* 0x000fe200078e00ff */
[----:B------:R-:W-:Y:S01]  /*2220*/  LOP3.LUT R24, R10, 0x6, RZ, 0xc0, !PT ;  /* 0x000000060a187812 */ /* 0x000fe200078ec0ff */
[----:B------:R-:W-:Y:S01]  /*2230*/  IMAD R22, R28, UR10, RZ ;  /* 0x0000000a1c167c24 */ /* 0x000fe2000f8e02ff */
[----:B------:R-:W-:Y:S01]  /*2240*/  ULOP3.LUT UR4, UR4, UR8, URZ, 0x3c, !UPT ;  /* 0x0000000804047292 */ /* 0x000fe2000f8e3c3f */
[----:B------:R-:W-:Y:S01]  /*2250*/  IMAD.WIDE R14, R14, 0x80, RZ ;  /* 0x000000800e0e7825 */ /* 0x000fe200078e02ff */
[C---:B------:R-:W-:Y:S01]  /*2260*/  ISETP.GE.OR P0, PT, R16.reuse, UR12, P0 ;  /* 0x0000000c10007c0c */ /* 0x040fe20008706670 */
[----:B------:R-:W-:Y:S01]  /*2270*/  UIMAD UR5, UR6, -0xd, UR5 ;  /* 0xfffffff3060578a4 */ /* 0x000fe2000f8e0205 */
[----:B------:R-:W-:Y:S01]  /*2280*/  LOP3.LUT R10, R19, R24, RZ, 0xfc, !PT ;  /* 0x00000018130a7212 */ /* 0x000fe200078efcff */
[C---:B------:R-:W-:Y:S01]  /*2290*/  IMAD R27, R21.reuse, UR11, R22 ;  /* 0x0000000b151b7c24 */ /* 0x040fe2000f8e0216 */
[----:B------:R-:W-:Y:S01]  /*22a0*/  @UP1 ULOP3.LUT UR4, UR4, 0x1, UR6, 0x78, !UPT ;  /* 0x0000000104041892 */ /* 0x000fe2000f8e7806 */
[----:B------:R-:W-:Y:S01]  /*22b0*/  IADD3 R30, -R16, UR12, R25 ;  /* 0x0000000c101e7c10 */ /* 0x000fe2000fffe119 */
[----:B------:R-:W-:Y:S01]  /*22c0*/  IMAD.IADD R32, R18, 0x1, -R19 ;  /* 0x0000000112207824 */ /* 0x000fe200078e0a13 */
[----:B------:R-:W-:Y:S01]  /*22d0*/  SHF.R.S32.HI R11, RZ, 0x1f, R10 ;  /* 0x0000001fff0b7819 */ /* 0x000fe2000001140a */
[----:B------:R-:W-:Y:S01]  /*22e0*/  IMAD.MOV.U32 R22, RZ, RZ, -0x1 ;  /* 0xffffffffff167424 */ /* 0x000fe200078e00ff */
[----:B------:R-:W-:Y:S01]  /*22f0*/  LOP3.LUT R31, R14, R17, R12, 0xfe, !PT ;  /* 0x000000110e1f7212 */ /* 0x000fe200078efe0c */
[----:B------:R-:W-:-:S04]  /*2300*/  IMAD.WIDE.U32 R10, R21, UR10, R10 ;  /* 0x0000000a150a7c25 */ /* 0x000fc8000f8e000a */
[----:B------:R-:W-:Y:S01]  /*2310*/  IMAD.IADD R11, R11, 0x1, R27 ;  /* 0x000000010b0b7824 */ /* 0x000fe200078e021b */
[----:B------:R-:W-:Y:S06]  /*2320*/  @P0 BRA `(.L_x_38) ;  /* 0x0000000400c00947 */ /* 0x000fec0003800000 */
[----:B------:R-:W0:Y:S01]  /*2330*/  LDC.64 R26, c[0x0][0x5c8] ;  /* 0x00017200ff1a7b82 */ /* 0x000e220000000a00 */
[----:B------:R-:W-:Y:S01]  /*2340*/  ULDC.64 UR6, c[0x0][0x5c0] ;  /* 0x0001700000067ab9 */ /* 0x000fe20000000a00 */
[----:B------:R-:W-:Y:S01]  /*2350*/  BSSY B0, `(.L_x_38) ;  /* 0x000006d000007945 */ /* 0x000fe20003800000 */
[-C--:B0-----:R-:W-:Y:S02]  /*2360*/  IMAD R12, R15, R26.reuse, RZ ;  /* 0x0000001a0f0c7224 */ /* 0x081fe400078e02ff */
[----:B------:R-:W-:-:S04]  /*2370*/  IMAD.WIDE.U32 R10, R31, R26, R10 ;  /* 0x0000001a1f0a7225 */ /* 0x000fc800078e000a */
[----:B------:R-:W-:Y:S01]  /*2380*/  IMAD R17, R31, R27, R12 ;  /* 0x0000001b1f117224 */ /* 0x000fe200078e020c */
[----:B------:R-:W-:Y:S02]  /*2390*/  LEA R18, P0, R26, R10, 0x3 ;  /* 0x0000000a1a127211 */ /* 0x000fe400078018ff */
[----:B------:R-:W-:Y:S01]  /*23a0*/  IADD3 R16, P2, R10, UR6, RZ ;  /* 0x000000060a107c10 */ /* 0x000fe2000ff5e0ff */
[----:B------:R-:W-:Y:S01]  /*23b0*/  IMAD.IADD R17, R11, 0x1, R17 ;  /* 0x000000010b117824 */ /* 0x000fe200078e0211 */
[----:B------:R-:W-:-:S04]  /*23c0*/  IADD3 R18, P3, R18, UR6, RZ ;  /* 0x0000000612127c10 */ /* 0x000fc8000ff7e0ff */
[----:B------:R-:W-:Y:S02]  /*23d0*/  LEA.HI.X R10, R26, R17, R27, 0x3, P0 ;  /* 0x000000111a0a7211 */ /* 0x000fe400000f1c1b */
[----:B---3-5:R-:W-:Y:S02]  /*23e0*/  FSETP.NEU.AND P0, PT, R4, RZ, PT ;  /* 0x000000ff0400720b */ /* 0x028fe40003f0d000 */
[----:B------:R-:W-:Y:S02]  /*23f0*/  IADD3.X R17, R17, UR7, RZ, P2, !PT ;  /* 0x0000000711117c10 */ /* 0x000fe400097fe4ff */
[----:B------:R-:W-:-:S09]  /*2400*/  IADD3.X R19, R10, UR7, RZ, P3, !PT ;  /* 0x000000070a137c10 */ /* 0x000fd20009ffe4ff */
[----:B------:R-:W-:Y:S05]  /*2410*/  @!P0 BRA `(.L_x_39) ;  /* 0x0000000400388947 */ /* 0x000fea0003800000 */
[----:B------:R-:W-:Y:S01]  /*2420*/  IMAD R10, R13, 0x8, R24 ;  /* 0x000000080d0a7824 */ /* 0x000fe200078e0218 */
[----:B------:R-:W-:Y:S01]  /*2430*/  ULDC.64 UR6, c[0x0][0x5b8] ;  /* 0x00016e0000067ab9 */ /* 0x000fe20000000a00 */
[----:B------:R-:W-:Y:S01]  /*2440*/  ISETP.GE.AND P0, PT, R32, 0x1, PT ;  /* 0x000000012000780c */ /* 0x000fe20003f06270 */
[----:B------:R-:W-:Y:S01]  /*2450*/  IMAD R12, R28, UR6, RZ ;  /* 0x000000061c0c7c24 */ /* 0x000fe2000f8e02ff */
[----:B------:R-:W-:Y:S01]  /*2460*/  ULDC.64 UR10, c[0x0][0x5a8] ;  /* 0x00016a00000a7ab9 */ /* 0x000fe20000000a00 */
[----:B------:R-:W-:Y:S01]  /*2470*/  SHF.R.S32.HI R11, RZ, 0x1f, R10 ;  /* 0x0000001fff0b7819 */ /* 0x000fe2000001140a */
[----:B------:R-:W-:Y:S01]  /*2480*/  BSSY B1, `(.L_x_40) ;  /* 0x000000e000017945 */ /* 0x000fe20003800000 */
[C---:B------:R-:W-:Y:S01]  /*2490*/  IMAD R25, R21.reuse, UR7, R12 ;  /* 0x0000000715197c24 */ /* 0x040fe2000f8e020c */
[----:B------:R-:W-:Y:S01]  /*24a0*/  ISETP.LT.OR P2, PT, R30, 0x1, !P0 ;  /* 0x000000011e00780c */ /* 0x000fe20004741670 */
[----:B------:R-:W-:Y:S01]  /*24b0*/  IMAD.WIDE.U32 R12, R21, UR6, R10 ;  /* 0x00000006150c7c25 */ /* 0x000fe2000f8e000a */
[----:B------:R-:W-:-:S03]  /*24c0*/  ULDC.64 UR6, c[0x0][0x5b0] ;  /* 0x00016c0000067ab9 */ /* 0x000fc60000000a00 */
[----:B------:R-:W-:Y:S02]  /*24d0*/  IMAD.IADD R13, R13, 0x1, R25 ;  /* 0x000000010d0d7824 */ /* 0x000fe400078e0219 */
[----:B------:R-:W-:Y:S02]  /*24e0*/  IMAD R21, R15, UR6, RZ ;  /* 0x000000060f157c24 */ /* 0x000fe4000f8e02ff */
[----:B------:R-:W-:-:S04]  /*24f0*/  IMAD.WIDE.U32 R10, R31, UR6, R12 ;  /* 0x000000061f0a7c25 */ /* 0x000fc8000f8e000c */
[----:B------:R-:W-:Y:S01]  /*2500*/  IMAD R21, R31, UR7, R21 ;  /* 0x000000071f157c24 */ /* 0x000fe2000f8e0215 */
[----:B------:R-:W-:-:S04]  /*2510*/  IADD3 R10, P3, R10, UR10, RZ ;  /* 0x0000000a0a0a7c10 */ /* 0x000fc8000ff7e0ff */
[--C-:B------:R-:W-:Y:S02]  /*2520*/  IADD3.X R11, R11, UR11, R21.reuse, P3, !PT ;  /* 0x0000000b0b0b7c10 */ /* 0x100fe40009ffe415 */
[----:B------:R-:W-:Y:S01]  /*2530*/  PRMT R21, RZ, 0x7610, R21 ;  /* 0x00007610ff157816 */ /* 0x000fe20000000015 */
[----:B------:R-:W-:Y:S06]  /*2540*/  @P2 BRA `(.L_x_41) ;  /* 0x0000000000042947 */ /* 0x000fec0003800000 */
[----:B------:R0:W5:Y:S02]  /*2550*/  LDG.E.U8 R21, desc[UR16][R10.64] ;  /* 0x000000100a157981 */ /* 0x000164000c1e1100 */
.L_x_41:
[----:B------:R-:W-:Y:S05]  /*2560*/  BSYNC B1 ;  /* 0x0000000000017941 */ /* 0x000fea0003800000 */
.L_x_40:
[----:B-----5:R-:W-:Y:S01]  /*2570*/  LOP3.LUT R21, R21, 0xff, RZ, 0xc0, !PT ;  /* 0x000000ff15157812 */ /* 0x020fe200078ec0ff */
[----:B------:R-:W-:Y:S01]  /*2580*/  BSSY B1, `(.L_x_42) ;  /* 0x000000c000017945 */ /* 0x000fe20003800000 */
[----:B------:R-:W-:Y:S02]  /*2590*/  ISETP.GE.AND P0, PT, R32, 0x2, PT ;  /* 0x000000022000780c */ /* 0x000fe40003f06270 */
[----:B------:R-:W-:Y:S02]  /*25a0*/  F2FP.F16.E4M3.UNPACK_B R21, R21 ;  /* 0x00000015ff15723e */ /* 0x000fe400020006ff */
[----:B------:R-:W-:-:S03]  /*25b0*/  ISETP.LT.OR P0, PT, R30, 0x1, !P0 ;  /* 0x000000011e00780c */ /* 0x000fc60004701670 */
[----:B------:R-:W-:-:S05]  /*25c0*/  HADD2.F32 R21, -RZ, R21.H0_H0 ;  /* 0x20000015ff157230 */ /* 0x000fca0000004100 */
[----:B------:R-:W-:Y:S01]  /*25d0*/  FMUL R24, R21, R4 ;  /* 0x0000000415187220 */ /* 0x000fe20000400000 */
[----:B------:R-:W-:-:S03]  /*25e0*/  PRMT R21, RZ, 0x7610, R21 ;  /* 0x00007610ff157816 */ /* 0x000fc60000000015 */
[----:B--2---:R-:W-:-:S05]  /*25f0*/  FFMA R24, R29, R2, R24 ;  /* 0x000000021d187223 */ /* 0x004fca0000000018 */
[----:B------:R-:W-:-:S05]  /*2600*/  F2FP.SATFINITE.E4M3.F32.PACK_AB_MERGE_C R25, RZ, R24, RZ ;  /* 0x00000018ff19723e */ /* 0x000fca00048070ff */
[----:B------:R1:W-:Y:S01]  /*2610*/  @!P2 STG.E.U8 desc[UR16][R16.64], R25 ;  /* 0x000000191000a986 */ /* 0x0003e2000c101110 */
[----:B------:R-:W-:Y:S05]  /*2620*/  @P0 BRA `(.L_x_43) ;  /* 0x0000000000040947 */ /* 0x000fea0003800000 */
[----:B------:R2:W5:Y:S02]  /*2630*/  LDG.E.U8 R21, desc[UR16][R10.64+0x1] ;  /* 0x000001100a157981 */ /* 0x000564000c1e1100 */
.L_x_43:
[----:B------:R-:W-:Y:S05]  /*2640*/  BSYNC B1 ;  /* 0x0000000000017941 */ /* 0x000fea0003800000 */
.L_x_42:
[----:B-----5:R-:W-:Y:S01]  /*2650*/  LOP3.LUT R21, R21, 0xff, RZ, 0xc0, !PT ;  /* 0x000000ff15157812 */ /* 0x020fe200078ec0ff */
[----:B------:R-:W-:Y:S01]  /*2660*/  BSSY B1, `(.L_x_44) ;  /* 0x0000013000017945 */ /* 0x000fe20003800000 */
[----:B0-2---:R-:W-:Y:S02]  /*2670*/  IADD3 R11, P2, R31, 0x8, RZ ;  /* 0x000000081f0b7810 */ /* 0x005fe40007f5e0ff */
[----:B------:R-:W-:-:S03]  /*2680*/  F2FP.F16.E4M3.UNPACK_B R21, R21 ;  /* 0x00000015ff15723e */ /* 0x000fc600020006ff */
[----:B------:R-:W-:Y:S01]  /*2690*/  IMAD.X R14, RZ, RZ, R15, P2 ;  /* 0x000000ffff0e7224 */ /* 0x000fe200010e060f */
[----:B------:R-:W-:Y:S01]  /*26a0*/  ISETP.GE.AND P2, PT, R30, 0x9, PT ;  /* 0x000000091e00780c */ /* 0x000fe20003f46270 */
[----:B------:R-:W-:Y:S02]  /*26b0*/  HADD2.F32 R21, -RZ, R21.H0_H0 ;  /* 0x20000015ff157230 */ /* 0x000fe40000004100 */
[----:B------:R-:W-:Y:S01]  /*26c0*/  IMAD R14, R14, UR6, RZ ;  /* 0x000000060e0e7c24 */ /* 0x000fe2000f8e02ff */
[----:B------:R-:W-:Y:S01]  /*26d0*/  ISETP.LT.OR P4, PT, R32, 0x1, !P2 ;  /* 0x000000012000780c */ /* 0x000fe20005781670 */
[----:B------:R-:W-:-:S04]  /*26e0*/  IMAD.WIDE.U32 R12, R11, UR6, R12 ;  /* 0x000000060b0c7c25 */ /* 0x000fc8000f8e000c */
[----:B------:R-:W-:Y:S01]  /*26f0*/  FMUL R21, R21, R4 ;  /* 0x0000000415157220 */ /* 0x000fe20000400000 */
[----:B------:R-:W-:-:S03]  /*2700*/  IMAD R11, R11, UR7, R14 ;  /* 0x000000070b0b7c24 */ /* 0x000fc6000f8e020e */
[----:B------:R-:W-:Y:S01]  /*2710*/  FFMA R21, R20, R2, R21 ;  /* 0x0000000214157223 */ /* 0x000fe20000000015 */
[----:B------:R-:W-:Y:S02]  /*2720*/  IADD3 R10, P3, R12, UR10, RZ ;  /* 0x0000000a0c0a7c10 */ /* 0x000fe4000ff7e0ff */
[----:B------:R-:W-:Y:S02]  /*2730*/  PRMT R12, RZ, 0x7610, R12 ;  /* 0x00007610ff0c7816 */ /* 0x000fe4000000000c */
[----:B------:R-:W-:Y:S02]  /*2740*/  F2FP.SATFINITE.E4M3.F32.PACK_AB_MERGE_C R21, RZ, R21, RZ ;  /* 0x00000015ff15723e */ /* 0x000fe400048070ff */
[----:B------:R-:W-:-:S03]  /*2750*/  IADD3.X R11, R13, UR11, R11, P3, !PT ;  /* 0x0000000b0d0b7c10 */ /* 0x000fc60009ffe40b */
[----:B------:R0:W-:Y:S01]  /*2760*/  @!P0 STG.E.U8 desc[UR16][R16.64+0x1], R21 ;  /* 0x0000011510008986 */ /* 0x0001e2000c101110 */
[----:B------:R-:W-:Y:S05]  /*2770*/  @P4 BRA `(.L_x_45) ;  /* 0x0000000000044947 */ /* 0x000fea0003800000 */
[----:B------:R2:W5:Y:S02]  /*2780*/  LDG.E.U8 R12, desc[UR16][R10.64] ;  /* 0x000000100a0c7981 */ /* 0x000564000c1e1100 */
.L_x_45:
[----:B------:R-:W-:Y:S05]  /*2790*/  BSYNC B1 ;  /* 0x0000000000017941 */ /* 0x000fea0003800000 */
.L_x_44:
[----:B-----5:R-:W-:Y:S01]  /*27a0*/  LOP3.LUT R12, R12, 0xff, RZ, 0xc0, !PT ;  /* 0x000000ff0c0c7812 */ /* 0x020fe200078ec0ff */
[----:B------:R-:W-:Y:S01]  /*27b0*/  BSSY B1, `(.L_x_46) ;  /* 0x000000b000017945 */ /* 0x000fe20003800000 */
[----:B------:R-:W-:Y:S02]  /*27c0*/  ISETP.LT.OR P2, PT, R32, 0x2, !P2 ;  /* 0x000000022000780c */ /* 0x000fe40005741670 */
[----:B------:R-:W-:-:S05]  /*27d0*/  F2FP.F16.E4M3.UNPACK_B R12, R12 ;  /* 0x0000000cff0c723e */ /* 0x000fca00020006ff */
[----:B------:R-:W-:-:S05]  /*27e0*/  HADD2.F32 R13, -RZ, R12.H0_H0 ;  /* 0x2000000cff0d7230 */ /* 0x000fca0000004100 */
[----:B------:R-:W-:-:S04]  /*27f0*/  FMUL R12, R13, R4 ;  /* 0x000000040d0c7220 */ /* 0x000fc80000400000 */
[----:B------:R-:W-:-:S05]  /*2800*/  FFMA R12, R23, R2, R12 ;  /* 0x00000002170c7223 */ /* 0x000fca000000000c */
[----:B------:R-:W-:Y:S02]  /*2810*/  F2FP.SATFINITE.E4M3.F32.PACK_AB_MERGE_C R13, RZ, R12, RZ ;  /* 0x0000000cff0d723e */ /* 0x000fe400048070ff */
[----:B------:R-:W-:-:S03]  /*2820*/  PRMT R12, RZ, 0x7610, R12 ;  /* 0x00007610ff0c7816 */ /* 0x000fc6000000000c */
[----:B------:R3:W-:Y:S01]  /*2830*/  @!P4 STG.E.U8 desc[UR16][R18.64], R13 ;  /* 0x0000000d1200c986 */ /* 0x0007e2000c101110 */
[----:B------:R-:W-:Y:S05]  /*2840*/  @P2 BRA `(.L_x_47) ;  /* 0x0000000000042947 */ /* 0x000fea0003800000 */
[----:B------:R4:W5:Y:S02]  /*2850*/  LDG.E.U8 R12, desc[UR16][R10.64+0x1] ;  /* 0x000001100a0c7981 */ /* 0x000964000c1e1100 */
.L_x_47:
[----:B------:R-:W-:Y:S05]  /*2860*/  BSYNC B1 ;  /* 0x0000000000017941 */ /* 0x000fea0003800000 */
.L_x_46:
[----:B------:R-:W-:Y:S05]  /*2870*/  @P2 BRA `(.L_x_48) ;  /* 0x0000000000682947 */ /* 0x000fea0003800000 */
[----:B-----5:R-:W-:-:S04]  /*2880*/  LOP3.LUT R12, R12, 0xff, RZ, 0xc0, !PT ;  /* 0x000000ff0c0c7812 */ /* 0x020fc800078ec0ff */
[----:B------:R-:W-:-:S05]  /*2890*/  F2FP.F16.E4M3.UNPACK_B R12, R12 ;  /* 0x0000000cff0c723e */ /* 0x000fca00020006ff */
[----:B--2-4-:R-:W-:-:S05]  /*28a0*/  HADD2.F32 R11, -RZ, R12.H0_H0 ;  /* 0x2000000cff0b7230 */ /* 0x014fca0000004100 */
[----:B------:R-:W-:-:S04]  /*28b0*/  FMUL R10, R11, R4 ;  /* 0x000000040b0a7220 */ /* 0x000fc80000400000 */
[----:B------:R-:W-:-:S05]  /*28c0*/  FFMA R10, R5, R2, R10 ;  /* 0x00000002050a7223 */ /* 0x000fca000000000a */
[----:B------:R-:W-:-:S05]  /*28d0*/  F2FP.SATFINITE.E4M3.F32.PACK_AB_MERGE_C R5, RZ, R10, RZ ;  /* 0x0000000aff05723e */ /* 0x000fca00048070ff */
[----:B------:R2:W-:Y:S01]  /*28e0*/  STG.E.U8 desc[UR16][R18.64+0x1], R5 ;  /* 0x0000010512007986 */ /* 0x0005e2000c101110 */
[----:B------:R-:W-:Y:S05]  /*28f0*/  BRA `(.L_x_48) ;  /* 0x0000000000487947 */ /* 0x000fea0003800000 */
.L_x_39:
[C---:B------:R-:W-:Y:S01]  /*2900*/  ISETP.GE.AND P0, PT, R30.reuse, 0x1, PT ;  /* 0x000000011e00780c */ /* 0x040fe20003f06270 */
[-C--:B--2---:R-:W-:Y:S01]  /*2910*/  FMUL R29, R29, R2.reuse ;  /* 0x000000021d1d7220 */ /* 0x084fe20000400000 */
[----:B------:R-:W-:Y:S01]  /*2920*/  ISETP.GE.AND P2, PT, R30, 0x9, PT ;  /* 0x000000091e00780c */ /* 0x000fe20003f46270 */
[-C--:B------:R-:W-:Y:S01]  /*2930*/  FMUL R20, R20, R2.reuse ;  /* 0x0000000214147220 */ /* 0x080fe20000400000 */
[C---:B------:R-:W-:Y:S01]  /*2940*/  ISETP.LT.OR P3, PT, R32.reuse, 0x1, !P0 ;  /* 0x000000012000780c */ /* 0x040fe20004761670 */
[-C--:B------:R-:W-:Y:S01]  /*2950*/  FMUL R23, R23, R2.reuse ;  /* 0x0000000217177220 */ /* 0x080fe20000400000 */
[C---:B------:R-:W-:Y:S01]  /*2960*/  ISETP.LT.OR P0, PT, R32.reuse, 0x2, !P0 ;  /* 0x000000022000780c */ /* 0x040fe20004701670 */
[----:B------:R-:W-:Y:S01]  /*2970*/  FMUL R5, R5, R2 ;  /* 0x0000000205057220 */ /* 0x000fe20000400000 */
[C---:B------:R-:W-:Y:S02]  /*2980*/  ISETP.LT.OR P4, PT, R32.reuse, 0x1, !P2 ;  /* 0x000000012000780c */ /* 0x040fe40005781670 */
[----:B------:R-:W-:-:S02]  /*2990*/  ISETP.LT.OR P2, PT, R32, 0x2, !P2 ;  /* 0x000000022000780c */ /* 0x000fc40005741670 */
[----:B------:R-:W-:Y:S02]  /*29a0*/  F2FP.SATFINITE.E4M3.F32.PACK_AB_MERGE_C R29, RZ, R29, RZ ;  /* 0x0000001dff1d723e */ /* 0x000fe400048070ff */
[----:B------:R-:W-:Y:S02]  /*29b0*/  F2FP.SATFINITE.E4M3.F32.PACK_AB_MERGE_C R11, RZ, R20, RZ ;  /* 0x00000014ff0b723e */ /* 0x000fe400048070ff */
[----:B------:R-:W-:Y:S01]  /*29c0*/  F2FP.SATFINITE.E4M3.F32.PACK_AB_MERGE_C R23, RZ, R23, RZ ;  /* 0x00000017ff17723e */ /* 0x000fe200048070ff */
[----:B------:R0:W-:Y:S01]  /*29d0*/  @!P3 STG.E.U8 desc[UR16][R16.64], R29 ;  /* 0x0000001d1000b986 */ /* 0x0001e2000c101110 */
[----:B------:R-:W-:-:S03]  /*29e0*/  F2FP.SATFINITE.E4M3.F32.PACK_AB_MERGE_C R5, RZ, R5, RZ ;  /* 0x00000005ff05723e */ /* 0x000fc600048070ff */
[----:B------:R0:W-:Y:S04]  /*29f0*/  @!P0 STG.E.U8 desc[UR16][R16.64+0x1], R11 ;  /* 0x0000010b10008986 */ /* 0x0001e8000c101110 */
[----:B------:R0:W-:Y:S04]  /*2a00*/  @!P4 STG.E.U8 desc[UR16][R18.64], R23 ;  /* 0x000000171200c986 */ /* 0x0001e8000c101110 */
[----:B------:R0:W-:Y:S02]  /*2a10*/  @!P2 STG.E.U8 desc[UR16][R18.64+0x1], R5 ;  /* 0x000001051200a986 */ /* 0x0001e4000c101110 */
.L_x_48:
[----:B------:R-:W-:Y:S05]  /*2a20*/  BSYNC B0 ;  /* 0x0000000000007941 */ /* 0x000fea0003800000 */
.L_x_38:
[----:B------:R-:W-:Y:S01]  /*2a30*/  ULDC UR6, c[0x0][0xc] ;  /* 0x0000030000067ab9 */ /* 0x000fe20000000800 */
[----:B------:R-:W-:Y:S01]  /*2a40*/  ULDC UR7, c[0x0][0x10] ;  /* 0x0000040000077ab9 */ /* 0x000fe20000000800 */
[----:B0-2---:R-:W0:Y:S01]  /*2a50*/  LDC R5, c[0x0][0x14] ;  /* 0x00000500ff057b82 */ /* 0x005e220000000800 */
[----:B------:R-:W-:Y:S01]  /*2a60*/  UIMAD.WIDE.U32 UR6, UR6, UR7, URZ ;  /* 0x00000007060672a5 */ /* 0x000fe2000f8e003f */
[----:B---3--:R-:W-:Y:S02]  /*2a70*/  IMAD.MOV.U32 R13, RZ, RZ, -0x1 ;  /* 0xffffffffff0d7424 */ /* 0x008fe400078e00ff */
[----:B------:R-:W-:-:S03]  /*2a80*/  IMAD.MOV.U32 R21, RZ, RZ, -0x1 ;  /* 0xffffffffff157424 */ /* 0x000fc600078e00ff */
[----:B0-----:R-:W-:-:S04]  /*2a90*/  IMAD.WIDE.U32 R8, R5, UR6, R8 ;  /* 0x0000000605087c25 */ /* 0x001fc8000f8e0008 */
[----:B------:R-:W-:Y:S01]  /*2aa0*/  IMAD R5, R5, UR7, RZ ;  /* 0x0000000705057c24 */ /* 0x000fe2000f8e02ff */
[----:B------:R-:W-:Y:S02]  /*2ab0*/  ULDC.64 UR6, c[0x0][0x650] ;  /* 0x0001940000067ab9 */ /* 0x000fe40000000a00 */
[----:B------:R-:W-:Y:S01]  /*2ac0*/  ISETP.GE.U32.AND P0, PT, R8, UR6, PT ;  /* 0x0000000608007c0c */ /* 0x000fe2000bf06070 */
[--C-:B------:R-:W-:Y:S01]  /*2ad0*/  IMAD.IADD R9, R9, 0x1, R5.reuse ;  /* 0x0000000109097824 */ /* 0x100fe200078e0205 */
[----:B------:R-:W-:-:S04]  /*2ae0*/  PRMT R5, RZ, 0x7610, R5 ;  /* 0x00007610ff057816 */ /* 0x000fc80000000005 */
[----:B------:R-:W-:-:S13]  /*2af0*/  ISETP.GE.U32.AND.EX P0, PT, R9, UR7, PT, P0 ;  /* 0x0000000709007c0c */ /* 0x000fda000bf06100 */
[----:B------:R-:W-:Y:S05]  /*2b00*/  @P0 BRA `(.L_x_49) ;  /* 0x0000000400600947 */ /* 0x000fea0003800000 */
[----:B------:R-:W0:Y:S01]  /*2b10*/  S2R R20, SR_CTAID.X ;  /* 0x0000000000147919 */ /* 0x000e220000002500 */
[----:B-1----:R-:W1:Y:S01]  /*2b20*/  LDC.64 R16, c[0x0][0x628] ;  /* 0x00018a00ff107b82 */ /* 0x002e620000000a00 */
[----:B------:R-:W-:Y:S01]  /*2b30*/  ULDC UR6, c[0x0][0x150] ;  /* 0x0000540000067ab9 */ /* 0x000fe20000000800 */
[----:B------:R-:W-:Y:S01]  /*2b40*/  IMAD.MOV.U32 R14, RZ, RZ, R8 ;  /* 0x000000ffff0e7224 */ /* 0x000fe200078e0008 */
[----:B------:R-:W2:Y:S01]  /*2b50*/  S2R R26, SR_CTAID.Y ;  /* 0x00000000001a7919 */ /* 0x000ea20000002600 */
[----:B------:R-:W-:-:S04]  /*2b60*/  IMAD.MOV.U32 R15, RZ, RZ, R9 ;  /* 0x000000ffff0f7224 */ /* 0x000fc800078e0009 */
[----:B------:R-:W3:Y:S08]  /*2b70*/  LDC R25, c[0x0][0x144] ;  /* 0x00005100ff197b82 */ /* 0x000ef00000000800 */
[----:B------:R-:W2:Y:S08]  /*2b80*/  LDC R18, c[0x0][0x630] ;  /* 0x00018c00ff127b82 */ /* 0x000eb00000000800 */
[----:B------:R-:W2:Y:S01]  /*2b90*/  LDC.64 R22, c[0x0][0x620] ;  /* 0x00018800ff167b82 */ /* 0x000ea20000000a00 */
[----:B-1----:R-:W-:-:S04]  /*2ba0*/  ISETP.NE.U32.AND P0, PT, R16, RZ, PT ;  /* 0x000000ff1000720c */ /* 0x002fc80003f05070 */
[----:B------:R-:W-:Y:S02]  /*2bb0*/  ISETP.NE.AND.EX P0, PT, R17, RZ, PT, P0 ;  /* 0x000000ff1100720c */ /* 0x000fe40003f05300 */
[----:B0-----:R-:W-:-:S05]  /*2bc0*/  I2FP.F32.U32 R5, R20 ;  /* 0x0000001400057245 */ /* 0x001fca0000201000 */
[----:B------:R-:W-:-:S04]  /*2bd0*/  FMUL R5, R5, UR6 ;  /* 0x0000000605057c20 */ /* 0x000fc80008400000 */
[----:B------:R0:W1:Y:S02]  /*2be0*/  F2I.U32.TRUNC.NTZ R24, R5 ;  /* 0x0000000500187305 */ /* 0x000064000020f000 */
[----:B---3--:R-:W-:Y:S05]  /*2bf0*/  @!P0 BRA `(.L_x_50) ;  /* 0x0000000000288947 */ /* 0x008fea0003800000 */
[----:B0-----:R-:W0:Y:S02]  /*2c00*/  LDC R5, c[0x0][0x634] ;  /* 0x00018d00ff057b82 */ /* 0x001e240000000800 */
[----:B0-----:R-:W-:-:S05]  /*2c10*/  IADD3 R5, P0, R8, R5, RZ ;  /* 0x0000000508057210 */ /* 0x001fca0007f1e0ff */
[----:B------:R-:W-:-:S04]  /*2c20*/  IMAD.X R19, RZ, RZ, R9, P0 ;  /* 0x000000ffff137224 */ /* 0x000fc800000e0609 */
[----:B----4-:R-:W-:-:S04]  /*2c30*/  IMAD.WIDE.U32 R10, R19, R16, RZ ;  /* 0x00000010130a7225 */ /* 0x010fc800078e00ff */
[----:B-----5:R-:W-:-:S04]  /*2c40*/  IMAD.WIDE.U32 R12, P0, R5, R17, R10 ;  /* 0x00000011050c7225 */ /* 0x020fc8000780000a */
[----:B------:R-:W-:-:S04]  /*2c50*/  IMAD.WIDE.U32 R10, R5, R16, RZ ;  /* 0x00000010050a7225 */ /* 0x000fc800078e00ff */
[----:B------:R-:W-:Y:S01]  /*2c60*/  IMAD.X R15, RZ, RZ, RZ, P0 ;  /* 0x000000ffff0f7224 */ /* 0x000fe200000e06ff */
[----:B------:R-:W-:Y:S01]  /*2c70*/  IADD3 RZ, P0, R11, R12, RZ ;  /* 0x0000000c0bff7210 */ /* 0x000fe20007f1e0ff */
[----:B------:R-:W-:-:S04]  /*2c80*/  IMAD.MOV.U32 R14, RZ, RZ, R13 ;  /* 0x000000ffff0e7224 */ /* 0x000fc800078e000d */
[----:B------:R-:W-:-:S08]  /*2c90*/  IMAD.WIDE.U32.X R14, R19, R17, R14, P0 ;  /* 0x00000011130e7225 */ /* 0x000fd000000e040e */
.L_x_50:
[-CC-:B--2---:R-:W-:Y:S01]  /*2ca0*/  SHF.R.U64 R21, R14, R18.reuse, R15.reuse ;  /* 0x000000120e157219 */ /* 0x184fe2000000120f */
[----:B------:R-:W2:Y:S01]  /*2cb0*/  LDC.64 R32, c[0x0][0x640] ;  /* 0x00019000ff207b82 */ /* 0x000ea20000000a00 */
[----:B0-----:R-:W-:Y:S01]  /*2cc0*/  SHF.R.U32.HI R5, RZ, R18, R15 ;  /* 0x00000012ff057219 */ /* 0x001fe2000001160f */
[----:B-1----:R-:W-:Y:S01]  /*2cd0*/  IMAD.MOV R24, RZ, RZ, -R24 ;  /* 0x000000ffff187224 */ /* 0x002fe200078e0a18 */
[----:B------:R-:W-:Y:S01]  /*2ce0*/  IADD3 R13, P0, RZ, -R21, RZ ;  /* 0x80000015ff0d7210 */ /* 0x000fe20007f1e0ff */
[----:B------:R-:W-:Y:S02]  /*2cf0*/  ULDC UR6, c[0x0][0x154] ;  /* 0x0000550000067ab9 */ /* 0x000fe40000000800 */
[----:B------:R-:W-:Y:S02]  /*2d00*/  IMAD R25, R25, R24, R20 ;  /* 0x0000001819197224 */ /* 0x000fe400078e0214 */
[----:B------:R-:W0:Y:S01]  /*2d10*/  LDC R14, c[0x0][0x618] ;  /* 0x00018600ff0e7b82 */ /* 0x000e220000000800 */
[----:B------:R-:W-:-:S02]  /*2d20*/  IMAD.X R5, RZ, RZ, ~R5, P0 ;  /* 0x000000ffff057224 */ /* 0x000fc400000e0e05 */
[----:B----4-:R-:W-:-:S04]  /*2d30*/  IMAD.WIDE.U32 R10, R13, R22, R8 ;  /* 0x000000160d0a7225 */ /* 0x010fc800078e0008 */
[----:B-----5:R-:W-:Y:S01]  /*2d40*/  IMAD R12, R5, R22, RZ ;  /* 0x00000016050c7224 */ /* 0x020fe200078e02ff */
[----:B------:R-:W1:Y:S03]  /*2d50*/  LDC R28, c[0x0][0x608] ;  /* 0x00018200ff1c7b82 */ /* 0x000e660000000800 */
[----:B------:R-:W-:Y:S02]  /*2d60*/  IMAD R5, R13, R23, R12 ;  /* 0x000000170d057224 */ /* 0x000fe400078e020c */
[----:B------:R-:W-:Y:S02]  /*2d70*/  IMAD.MOV.U32 R13, RZ, RZ, 0x1 ;  /* 0x00000001ff0d7424 */ /* 0x000fe400078e00ff */
[----:B------:R-:W-:Y:S01]  /*2d80*/  IMAD.IADD R5, R11, 0x1, R5 ;  /* 0x000000010b057824 */ /* 0x000fe200078e0205 */
[----:B------:R-:W3:Y:S01]  /*2d90*/  LDC R30, c[0x0][0x658] ;  /* 0x00019600ff1e7b82 */ /* 0x000ee20000000800 */
[----:B------:R-:W-:-:S02]  /*2da0*/  I2FP.F32.U32 R11, R26 ;  /* 0x0000001a000b7245 */ /* 0x000fc40000201000 */
[----:B--2---:R-:W-:-:S03]  /*2db0*/  ISETP.NE.U32.AND P0, PT, R32, RZ, PT ;  /* 0x000000ff2000720c */ /* 0x004fc60003f05070 */
[----:B------:R-:W-:Y:S01]  /*2dc0*/  FMUL R12, R11, UR6 ;  /* 0x000000060b0c7c20 */ /* 0x000fe20008400000 */
[----:B------:R-:W-:Y:S01]  /*2dd0*/  ISETP.NE.AND.EX P0, PT, R33, RZ, PT, P0 ;  /* 0x000000ff2100720c */ /* 0x000fe20003f05300 */
[----:B------:R-:W2:Y:S01]  /*2de0*/  LDC R23, c[0x0][0x148] ;  /* 0x00005200ff177b82 */ /* 0x000ea20000000800 */
[-CC-:B0-----:R-:W-:Y:S01]  /*2df0*/  SHF.R.U64 R18, R10, R14.reuse, R5.reuse ;  /* 0x0000000e0a127219 */ /* 0x181fe20000001205 */
[----:B------:R0:W4:Y:S01]  /*2e00*/  F2I.U32.TRUNC.NTZ R19, R12 ;  /* 0x0000000c00137305 */ /* 0x000122000020f000 */
[----:B------:R-:W-:Y:S01]  /*2e10*/  SHF.R.U32.HI R5, RZ, R14, R5 ;  /* 0x0000000eff057219 */ /* 0x000fe20000011605 */
[----:B------:R-:W-:-:S04]  /*2e20*/  IMAD.MOV.U32 R11, RZ, RZ, -0x1 ;  /* 0xffffffffff0b7424 */ /* 0x000fc800078e00ff */
[----:B------:R-:W0:Y:S01]  /*2e30*/  LDC R22, c[0x0][0x648] ;  /* 0x00019200ff167b82 */ /* 0x000e220000000800 */
[-CC-:B-1----:R-:W-:Y:S02]  /*2e40*/  SHF.R.U64 R16, R18, R28.reuse, R5.reuse ;  /* 0x0000001c12107219 */ /* 0x182fe40000001205 */
[----:B------:R-:W-:-:S05]  /*2e50*/  SHF.R.U32.HI R5, RZ, R28, R5 ;  /* 0x0000001cff057219 */ /* 0x000fca0000011605 */
[----:B------:R-:W1:Y:S01]  /*2e60*/  LDC R29, c[0x0][0x638] ;  /* 0x00018e00ff1d7b82 */ /* 0x000e620000000800 */
[-C--:B---3--:R-:W-:Y:S02]  /*2e70*/  SHF.L.U32 R10, R11, R30.reuse, RZ ;  /* 0x0000001e0b0a7219 */ /* 0x088fe400000006ff */
[-CC-:B------:R-:W-:Y:S02]  /*2e80*/  SHF.R.U64 R20, R16, R30.reuse, R5.reuse ;  /* 0x0000001e10147219 */ /* 0x180fe40000001205 */
[----:B------:R-:W-:Y:S02]  /*2e90*/  SHF.R.U32.HI R11, RZ, R30, R5 ;  /* 0x0000001eff0b7219 */ /* 0x000fe40000011605 */
[----:B------:R-:W-:Y:S01]  /*2ea0*/  LOP3.LUT R27, RZ, R10, RZ, 0x33, !PT ;  /* 0x0000000aff1b7212 */ /* 0x000fe200078e33ff */
[----:B------:R-:W3:Y:S01]  /*2eb0*/  LDC R31, c[0x0][0x610] ;  /* 0x00018400ff1f7b82 */ /* 0x000ee20000000800 */
[----:B------:R-:W-:Y:S01]  /*2ec0*/  SHF.L.U32 R30, R13, R30, RZ ;  /* 0x0000001e0d1e7219 */ /* 0x000fe200000006ff */
[----:B------:R-:W-:-:S06]  /*2ed0*/  IMAD.MOV.U32 R10, RZ, RZ, R20 ;  /* 0x000000ffff0a7224 */ /* 0x000fcc00078e0014 */
[----:B------:R-:W0:Y:S01]  /*2ee0*/  LDC R24, c[0x0][0x600] ;  /* 0x00018000ff187b82 */ /* 0x000e220000000800 */
[----:B----4-:R-:W-:Y:S05]  /*2ef0*/  @!P0 BRA `(.L_x_51) ;  /* 0x0000000000288947 */ /* 0x010fea0003800000 */
[----:B------:R-:W4:Y:S02]  /*2f00*/  LDC R5, c[0x0][0x64c] ;  /* 0x00019300ff057b82 */ /* 0x000f240000000800 */
[----:B----4-:R-:W-:-:S05]  /*2f10*/  IADD3 R5, P0, R20, R5, RZ ;  /* 0x0000000514057210 */ /* 0x010fca0007f1e0ff */
[----:B------:R-:W-:-:S04]  /*2f20*/  IMAD.X R17, RZ, RZ, R11, P0 ;  /* 0x000000ffff117224 */ /* 0x000fc800000e060b */
[----:B------:R-:W-:-:S04]  /*2f30*/  IMAD.WIDE.U32 R10, R17, R32, RZ ;  /* 0x00000020110a7225 */ /* 0x000fc800078e00ff */
[----:B0-----:R-:W-:-:S04]  /*2f40*/  IMAD.WIDE.U32 R12, P0, R5, R33, R10 ;  /* 0x00000021050c7225 */ /* 0x001fc8000780000a */
[----:B------:R-:W-:-:S04]  /*2f50*/  IMAD.WIDE.U32 R10, R5, R32, RZ ;  /* 0x00000020050a7225 */ /* 0x000fc800078e00ff */
[----:B------:R-:W-:Y:S01]  /*2f60*/  IMAD.X R15, RZ, RZ, RZ, P0 ;  /* 0x000000ffff0f7224 */ /* 0x000fe200000e06ff */
[----:B------:R-:W-:Y:S01]  /*2f70*/  IADD3 RZ, P0, R11, R12, RZ ;  /* 0x0000000c0bff7210 */ /* 0x000fe20007f1e0ff */
[----:B------:R-:W-:-:S04]  /*2f80*/  IMAD.MOV.U32 R14, RZ, RZ, R13 ;  /* 0x000000ffff0e7224 */ /* 0x000fc800078e000d */
[----:B------:R-:W-:-:S08]  /*2f90*/  IMAD.WIDE.U32.X R10, R17, R33, R14, P0 ;  /* 0x00000021110a7225 */ /* 0x000fd000000e040e */
.L_x_51:
[----:B0-----:R-:W-:Y:S01]  /*2fa0*/  SHF.R.U64 R5, R10, R22, R11 ;  /* 0x000000160a057219 */ /* 0x001fe2000000120b */
[----:B------:R-:W-:Y:S01]  /*2fb0*/  VIADD R13, R24, 0xffffffff ;  /* 0xffffffff180d7836 */ /* 0x000fe20000000000 */
[----:B------:R-:W-:Y:S01]  /*2fc0*/  LOP3.LUT R10, R16, R27, RZ, 0xc0, !PT ;  /* 0x0000001b100a7212 */ /* 0x000fe200078ec0ff */
[----:B------:R-:W-:Y:S02]  /*2fd0*/  IMAD.MOV R19, RZ, RZ, -R19 ;  /* 0x000000ffff137224 */ /* 0x000fe400078e0a13 */
[----:B------:R-:W-:Y:S02]  /*2fe0*/  IMAD.MOV R11, RZ, RZ, -R5 ;  /* 0x000000ffff0b7224 */ /* 0x000fe400078e0a05 */
[----:B------:R-:W-:Y:S01]  /*2ff0*/  IMAD R22, R30, R5, R10 ;  /* 0x000000051e167224 */ /* 0x000fe200078e020a */
[----:B------:R-:W-:Y:S01]  /*3000*/  LOP3.LUT R5, R18, R13, RZ, 0xc0, !PT ;  /* 0x0000000d12057212 */ /* 0x000fe200078ec0ff */
[----:B--2---:R-:W-:Y:S02]  /*3010*/  @P1 IMAD R25, R23, R19, R26 ;  /* 0x0000001317191224 */ /* 0x004fe400078e021a */
[----:B-1----:R-:W-:-:S02]  /*3020*/  IMAD R10, R11, R29, R20 ;  /* 0x0000001d0b0a7224 */ /* 0x002fc400078e0214 */
[----:B---3--:R-:W-:Y:S02]  /*3030*/  IMAD R22, R22, R31, R25 ;  /* 0x0000001f16167224 */ /* 0x008fe400078e0219 */
[----:B------:R-:W-:Y:S02]  /*3040*/  IMAD R11, R10, R24, R5 ;  /* 0x000000180a0b7224 */ /* 0x000fe400078e0205 */
[----:B------:R-:W-:-:S03]  /*3050*/  IMAD.MOV.U32 R12, RZ, RZ, 0x1 ;  /* 0x00000001ff0c7424 */ /* 0x000fc600078e00ff */
[----:B------:R-:W-:Y:S02]  /*3060*/  SEL R13, R11, R22, !P1 ;  /* 0x000000160b0d7207 */ /* 0x000fe40004800000 */
[----:B------:R-:W-:Y:S02]  /*3070*/  PRMT R5, R12, 0x7610, R5 ;  /* 0x000076100c057816 */ /* 0x000fe40000000005 */
[----:B------:R-:W-:-:S07]  /*3080*/  SEL R22, R22, R11, !P1 ;  /* 0x0000000b16167207 */ /* 0x000fce0004800000 */
.L_x_49:
[----:B------:R-:W-:Y:S01]  /*3090*/  LOP3.LUT P0, RZ, R5, 0xff, RZ, 0xc0, !PT ;  /* 0x000000ff05ff7812 */ /* 0x000fe2000780c0ff */
[----:B------:R-:W-:-:S12]  /*30a0*/  IMAD.MOV.U32 R14, RZ, RZ, R22 ;  /* 0x000000ffff0e7224 */ /* 0x000fd800078e0016 */
[----:B------:R-:W-:Y:S05]  /*30b0*/  @P0 BRA `(.L_x_52) ;  /* 0xffffffe000980947 */ /* 0x000fea000383ffff */
[----:B------:R-:W-:Y:S05]  /*30c0*/  EXIT ;  /* 0x000000000000794d */ /* 0x000fea0003800000 */
.L_x_8:
[----:B0-----:R-:W-:Y:S01]  /*30d0*/  ULDC.64 UR4, c[0x0][0x650] ;  /* 0x0001940000047ab9 */ /* 0x001fe20000000a00 */
        /* <DEDUP_REMOVED lines=25> */
.L_x_54:
[----:B------:R-:W0:Y:S01]  /*3270*/  LDC.64 R30, c[0x0][0x640] ;  /* 0x00019000ff1e7b82 */ /* 0x000e220000000a00 */
[-CC-:B------:R-:W-:Y:S01]  /*3280*/  SHF.R.U64 R21, R16, R22.reuse, R17.reuse ;  /* 0x0000001610157219 */ /* 0x180fe20000001211 */
[----:B------:R-:W-:Y:S01]  /*3290*/  IMAD.MOV.U32 R27, RZ, RZ, 0x1 ;  /* 0x00000001ff1b7424 */ /* 0x000fe200078e00ff */
[----:B------:R-:W-:Y:S02]  /*32a0*/  SHF.R.U32.HI R3, RZ, R22, R17 ;  /* 0x00000016ff037219 */ /* 0x000fe40000011611 */
[----:B------:R-:W-:-:S03]  /*32b0*/  IADD3 R7, P0, RZ, -R21, RZ ;  /* 0x80000015ff077210 */ /* 0x000fc60007f1e0ff */
[----:B------:R-:W1:Y:S02]  /*32c0*/  LDC R16, c[0x0][0x618] ;  /* 0x00018600ff107b82 */ /* 0x000e640000000800 */
[----:B------:R-:W-:Y:S02]  /*32d0*/  IMAD.X R3, RZ, RZ, ~R3, P0 ;  /* 0x000000ffff037224 */ /* 0x000fe400000e0e03 */
[----:B------:R-:W-:-:S04]  /*32e0*/  IMAD.WIDE.U32 R12, R7, R24, R8 ;  /* 0x00000018070c7225 */ /* 0x000fc800078e0008 */
[----:B------:R-:W2:Y:S01]  /*32f0*/  LDC R26, c[0x0][0x608] ;  /* 0x00018200ff1a7b82 */ /* 0x000ea20000000800 */
[----:B------:R-:W-:-:S04]  /*3300*/  IMAD R14, R3, R24, RZ ;  /* 0x00000018030e7224 */ /* 0x000fc800078e02ff */
[----:B------:R-:W-:Y:S02]  /*3310*/  IMAD R3, R7, R25, R14 ;  /* 0x0000001907037224 */ /* 0x000fe400078e020e */
[----:B------:R-:W-:Y:S01]  /*3320*/  IMAD.MOV.U32 R7, RZ, RZ, -0x1 ;  /* 0xffffffffff077424 */ /* 0x000fe200078e00ff */
[----:B------:R-:W3:Y:S01]  /*3330*/  LDC R28, c[0x0][0x658] ;  /* 0x00019600ff1c7b82 */ /* 0x000ee20000000800 */
[----:B------:R-:W-:Y:S01]  /*3340*/  IMAD.IADD R3, R13, 0x1, R3 ;  /* 0x000000010d037824 */ /* 0x000fe200078e0203 */
[----:B0-----:R-:W-:-:S04]  /*3350*/  ISETP.NE.U32.AND P0, PT, R30, RZ, PT ;  /* 0x000000ff1e00720c */ /* 0x001fc80003f05070 */
        /* <DEDUP_REMOVED lines=25> */
.L_x_55:
[----:B-1----:R-:W-:Y:S01]  /*34f0*/  SHF.R.U64 R12, R12, R23, R13 ;  /* 0x000000170c0c7219 */ /* 0x002fe2000000120d */
[----:B0-----:R-:W-:Y:S01]  /*3500*/  VIADD R13, R19, 0xffffffff ;  /* 0xffffffff130d7836 */ /* 0x001fe20000000000 */
[----:B------:R-:W-:Y:S01]  /*3510*/  SHF.L.U32 R5, R27, R28, RZ ;  /* 0x0000001c1b057219 */ /* 0x000fe200000006ff */
[----:B------:R-:W-:Y:S01]  /*3520*/  @P1 IMAD R10, R11, R20, R4 ;  /* 0x000000140b0a1224 */ /* 0x000fe200078e0204 */
[----:B------:R-:W-:Y:S01]  /*3530*/  LOP3.LUT R3, R22, R29, RZ, 0xc0, !PT ;  /* 0x0000001d16037212 */ /* 0x000fe200078ec0ff */
[----:B------:R-:W-:Y:S01]  /*3540*/  IMAD.MOV R7, RZ, RZ, -R12 ;  /* 0x000000ffff077224 */ /* 0x000fe200078e0a0c */
[----:B------:R-:W-:Y:S01]  /*3550*/  LOP3.LUT R18, R18, R13, RZ, 0xc0, !PT ;  /* 0x0000000d12127212 */ /* 0x000fe200078ec0ff */
[----:B------:R-:W-:Y:S02]  /*3560*/  IMAD.MOV.U32 R4, RZ, RZ, 0x1 ;  /* 0x00000001ff047424 */ /* 0x000fe400078e00ff */
[----:B------:R-:W-:Y:S02]  /*3570*/  IMAD R5, R5, R12, R3 ;  /* 0x0000000c05057224 */ /* 0x000fe400078e0203 */
[----:B--2---:R-:W-:-:S02]  /*3580*/  IMAD R3, R7, R25, R24 ;  /* 0x0000001907037224 */ /* 0x004fc400078e0218 */
[----:B---3--:R-:W-:Y:S02]  /*3590*/  IMAD R10, R5, R32, R10 ;  /* 0x00000020050a7224 */ /* 0x008fe400078e020a */
[----:B------:R-:W-:Y:S01]  /*35a0*/  IMAD R19, R3, R19, R18 ;  /* 0x0000001303137224 */ /* 0x000fe200078e0212 */
[----:B------:R-:W-:Y:S01]  /*35b0*/  PRMT R3, R4, 0x7610, R3 ;  /* 0x0000761004037816 */ /* 0x000fe20000000003 */
[----:B------:R-:W-:-:S03]  /*35c0*/  IMAD.MOV.U32 R17, RZ, RZ, R21 ;  /* 0x000000ffff117224 */ /* 0x000fc600078e0015 */
[----:B------:R-:W-:Y:S02]  /*35d0*/  SEL R18, R19, R10, !P1 ;  /* 0x0000000a13127207 */ /* 0x000fe40004800000 */
[----:B------:R-:W-:-:S07]  /*35e0*/  SEL R19, R10, R19, !P1 ;  /* 0x000000130a137207 */ /* 0x000fce0004800000 */
.L_x_53:
[----:B------:R-:W-:-:S08]  /*35f0*/  NOP ;  /* 0x0000000000007918 */ /* 0x000fd00000000000 */
[----:B------:R-:W0:-:S00]  /*3600*/  USETMAXREG.DEALLOC.CTAPOOL 0x28 ;  /* 0x00000028000079c8 */ /* 0x000e0000080e0500 */
[----:B0-----:R-:W-:-:S13]  /*3610*/  ISETP.NE.AND P0, PT, R2, RZ, PT ;  /* 0x000000ff0200720c */ /* 0x001fda0003f05270 */
[----:B------:R-:W-:Y:S05]  /*3620*/  @P0 EXIT ;  /* 0x000000000000094d */ /* 0x000fea0003800000 */
[----:B------:R-:W-:Y:S01]  /*3630*/  LOP3.LUT P0, RZ, R3, 0xff, RZ, 0xc0, !PT ;  /* 0x000000ff03ff7812 */ /* 0x000fe2000780c0ff */
[----:B------:R-:W-:Y:S02]  /*3640*/  IMAD.MOV.U32 R7, RZ, RZ, 0x1 ;  /* 0x00000001ff077424 */ /* 0x000fe400078e00ff */
[----:B------:R-:W-:-:S10]  /*3650*/  IMAD.MOV.U32 R15, RZ, RZ, RZ ;  /* 0x000000ffff0f7224 */ /* 0x000fd400078e00ff */
[----:B------:R-:W-:Y:S05]  /*3660*/  @!P0 BRA `(.L_x_56) ;  /* 0x0000000c00488947 */ /* 0x000fea0003800000 */
[----:B------:R-:W0:Y:S01]  /*3670*/  LDC R2, c[0x0][0x28c] ;  /* 0x0000a300ff027b82 */ /* 0x000e220000000800 */
[----:B------:R-:W1:Y:S01]  /*3680*/  S2R R12, SR_CgaCtaId ;  /* 0x00000000000c7919 */ /* 0x000e620000008800 */
[----:B------:R-:W-:Y:S01]  /*3690*/  ULDC UR5, c[0x0][0x658] ;  /* 0x0001960000057ab9 */ /* 0x000fe20000000800 */
[----:B------:R-:W-:Y:S01]  /*36a0*/  UMOV UR7, 0xffffffff ;  /* 0xffffffff00077882 */ /* 0x000fe20000000000 */
[----:B------:R-:W-:Y:S01]  /*36b0*/  ULDC UR6, c[0x0][0xc] ;  /* 0x0000030000067ab9 */ /* 0x000fe20000000800 */
[----:B------:R-:W-:Y:S01]  /*36c0*/  USHF.L.U32 UR8, UR7, UR5, URZ ;  /* 0x0000000507087299 */ /* 0x000fe2000800063f */
[----:B------:R-:W-:Y:S01]  /*36d0*/  BSSY B0, `(.L_x_56) ;  /* 0x00000cb000007945 */ /* 0x000fe20003800000 */
[----:B------:R-:W-:Y:S01]  /*36e0*/  UMOV UR9, 0x1 ;  /* 0x0000000100097882 */ /* 0x000fe20000000000 */
[----:B------:R-:W-:Y:S01]  /*36f0*/  ULDC UR7, c[0x0][0x10] ;  /* 0x0000040000077ab9 */ /* 0x000fe20000000800 */
[----:B------:R-:W-:Y:S01]  /*3700*/  USHF.L.U32 UR18, UR9, UR5, URZ ;  /* 0x0000000509127299 */ /* 0x000fe2000800063f */
[----:B------:R-:W-:Y:S01]  /*3710*/  IMAD.MOV.U32 R16, RZ, RZ, 0x1 ;  /* 0x00000001ff107424 */ /* 0x000fe200078e00ff */
[----:B------:R-:W-:Y:S01]  /*3720*/  UIMAD.WIDE.U32 UR6, UR6, UR7, URZ ;  /* 0x00000007060672a5 */ /* 0x000fe2000f8e003f */
[----:B------:R-:W-:Y:S01]  /*3730*/  LOP3.LUT R14, R6, 0x2, RZ, 0xfc, !PT ;  /* 0x00000002060e7812 */ /* 0x000fe200078efcff */
[----:B------:R-:W-:Y:S01]  /*3740*/  ULDC UR5, c[0x0][0x14] ;  /* 0x0000050000057ab9 */ /* 0x000fe20000000800 */
[----:B------:R-:W-:Y:S01]  /*3750*/  IMAD.MOV.U32 R7, RZ, RZ, 0x1 ;  /* 0x00000001ff077424 */ /* 0x000fe200078e00ff */
[----:B------:R-:W-:Y:S01]  /*3760*/  UIMAD.WIDE.U32 UR20, UR6, UR5, URZ ;  /* 0x00000005061472a5 */ /* 0x000fe2000f8e003f */
[----:B------:R-:W-:Y:S01]  /*3770*/  IMAD.MOV.U32 R15, RZ, RZ, RZ ;  /* 0x000000ffff0f7224 */ /* 0x000fe200078e00ff */
[----:B------:R-:W-:Y:S01]  /*3780*/  UIMAD UR13, UR7, UR5, URZ ;  /* 0x00000005070d72a4 */ /* 0x000fe2000f8e023f */
[----:B------:R-:W-:Y:S01]  /*3790*/  ULDC UR4, c[0x0][0x600] ;  /* 0x0001800000047ab9 */ /* 0x000fe20000000800 */
[----:B------:R-:W-:-:S02]  /*37a0*/  ULOP3.LUT UR17, URZ, UR8, URZ, 0x33, !UPT ;  /* 0x000000083f117292 */ /* 0x000fc4000f8e333f */
[----:B------:R-:W-:Y:S01]  /*37b0*/  UIADD3 UR4, UR4, -0x1, URZ ;  /* 0xffffffff04047890 */ /* 0x000fe2000fffe03f */
[----:B0-----:R-:W-:Y:S01]  /*37c0*/  VIADD R2, R2, 0x7f ;  /* 0x0000007f02027836 */ /* 0x001fe20000000000 */
[----:B------:R-:W-:Y:S01]  /*37d0*/  UIADD3 UR13, UR21, UR13, URZ ;  /* 0x0000000d150d7290 */ /* 0x000fe2000fffe03f */
[----:B------:R-:W-:-:S03]  /*37e0*/  ULDC.64 UR22, c[0x0][0x198] ;  /* 0x0000660000167ab9 */ /* 0x000fc60000000a00 */
[----:B------:R-:W-:-:S04]  /*37f0*/  SHF.R.S32.HI R3, RZ, 0x1f, R2 ;  /* 0x0000001fff037819 */ /* 0x000fc80000011402 */
[----:B------:R-:W-:Y:S01]  /*3800*/  LEA.HI R3, R3, R2, RZ, 0x7 ;  /* 0x0000000203037211 */ /* 0x000fe200078f38ff */
[C---:B-1----:R-:W-:Y:S02]  /*3810*/  IMAD.SHL.U32 R11, R12.reuse, 0x4, RZ ;  /* 0x000000040c0b7824 */ /* 0x042fe400078e00ff */
[----:B------:R-:W-:Y:S01]  /*3820*/  IMAD.SHL.U32 R12, R12, 0x200, RZ ;  /* 0x000002000c0c7824 */ /* 0x000fe200078e00ff */
[----:B------:R-:W-:Y:S02]  /*3830*/  SHF.R.S32.HI R10, RZ, 0x7, R3 ;  /* 0x00000007ff0a7819 */ /* 0x000fe40000011403 */
[----:B------:R-:W-:Y:S02]  /*3840*/  LOP3.LUT R11, R11, 0x4, RZ, 0xc0, !PT ;  /* 0x000000040b0b7812 */ /* 0x000fe400078ec0ff */
[----:B------:R-:W-:Y:S01]  /*3850*/  LOP3.LUT R12, R12, 0x200, RZ, 0xc0, !PT ;  /* 0x000002000c0c7812 */ /* 0x000fe200078ec0ff */
[----:B------:R-:W-:-:S07]  /*3860*/  VIADD R13, R10, 0x1 ;  /* 0x000000010a0d7836 */ /* 0x000fce0000000000 */
.L_x_67:
[----:B------:R-:W-:-:S03]  /*3870*/  UMOV UR5, 0xffffffff ;  /* 0xffffffff00057882 */ /* 0x000fc60000000000 */
[----:B------:R-:W-:Y:S05]  /*3880*/  BRA.DIV UR5, `(.L_x_57) ;  /* 0x0000001205f47947 */ /* 0x000fea000b800000 */
[----:B------:R-:W-:-:S13]  /*3890*/  ELECT P0, URZ, PT ;  /* 0x00000000003f782f */ /* 0x000fda0003800000 */
.L_x_87:
[----:B------:R-:W0:Y:S01]  /*38a0*/  LDC R2, c[0x0][0x28c] ;  /* 0x0000a300ff027b82 */ /* 0x000e220000000800 */
[----:B------:R-:W-:Y:S01]  /*38b0*/  BSSY B1, `(.L_x_58) ;  /* 0x0000038000017945 */ /* 0x000fe20003800000 */
[----:B0-----:R-:W-:-:S13]  /*38c0*/  ISETP.LT.OR P0, PT, R2, 0x1, !P0 ;  /* 0x000000010200780c */ /* 0x001fda0004701670 */
[----:B------:R-:W-:Y:S05]  /*38d0*/  @P0 BRA `(.L_x_59) ;  /* 0x0000000000d40947 */ /* 0x000fea0003800000 */
[----:B------:R-:W-:Y:S02]  /*38e0*/  IMAD R20, R18, 0x8, R11 ;  /* 0x0000000812147824 */ /* 0x000fe400078e020b */
[----:B------:R-:W-:Y:S02]  /*38f0*/  IMAD.SHL.U32 R19, R19, 0x80, RZ ;  /* 0x0000008013137824 */ /* 0x000fe400078e00ff */
[----:B------:R-:W-:Y:S02]  /*3900*/  IMAD.MOV.U32 R23, RZ, RZ, RZ ;  /* 0x000000ffff177224 */ /* 0x000fe400078e00ff */
[----:B------:R-:W-:Y:S02]  /*3910*/  IMAD.MOV.U32 R2, RZ, RZ, R13 ;  /* 0x000000ffff027224 */ /* 0x000fe400078e000d */
[----:B------:R-:W-:Y:S02]  /*3920*/  IMAD.MOV.U32 R3, RZ, RZ, R7 ;  /* 0x000000ffff037224 */ /* 0x000fe400078e0007 */
[----:B------:R-:W-:-:S07]  /*3930*/  IMAD.MOV.U32 R5, RZ, RZ, R15 ;  /* 0x000000ffff057224 */ /* 0x000fce00078e000f */
.L_x_62:
[----:B------:R-:W0:Y:S01]  /*3940*/  S2R R21, SR_CgaCtaId ;  /* 0x0000000000157919 */ /* 0x000e220000008800 */
[----:B------:R-:W-:Y:S02]  /*3950*/  MOV R4, 0x400 ;  /* 0x0000040000047802 */ /* 0x000fe40000000f00 */
[----:B------:R-:W-:-:S13]  /*3960*/  LOP3.LUT P2, RZ, R0, 0x7f, RZ, 0xc0, !PT ;  /* 0x0000007f00ff7812 */ /* 0x000fda000784c0ff */
[----:B------:R-:W1:Y:S01]  /*3970*/  @!P2 LDC R18, c[0x0][0x500] ;  /* 0x00014000ff12ab82 */ /* 0x000e620000000800 */
[----:B0-----:R-:W-:Y:S02]  /*3980*/  LEA R22, R21, R4, 0x18 ;  /* 0x0000000415167211 */ /* 0x001fe400078ec0ff */
[----:B------:R-:W-:-:S03]  /*3990*/  SHF.L.U32 R4, R3, 0x1f, RZ ;  /* 0x0000001f03047819 */ /* 0x000fc600000006ff */
[----:B------:R-:W-:-:S04]  /*39a0*/  IMAD R21, R5, 0x8, R22 ;  /* 0x0000000805157824 */ /* 0x000fc800078e0216 */
[----:B------:R-:W0:Y:S02]  /*39b0*/  SYNCS.PHASECHK.TRANS64.TRYWAIT P0, [R21+URZ+0x68], R4 ;  /* 0x00006804150075a7 */ /* 0x000e24000800017f */
[----:B01----:R-:W-:Y:S05]  /*39c0*/  @!P0 BRA `(.L_x_60) ;  /* 0x0000001000c48947 */ /* 0x003fea0003800000 */
.L_x_88:
[----:B0-----:R-:W-:Y:S01]  /*39d0*/  PRMT R4, R14, 0x9910, RZ ;  /* 0x000099100e047816 */ /* 0x001fe200000000ff */
[----:B------:R0:W-:Y:S03]  /*39e0*/  @!P2 SYNCS.ARRIVE.TRANS64 RZ, [R21+URZ], R18 ;  /* 0x0000001215ffa9a7 */ /* 0x0001e6000800003f */
[----:B------:R-:W-:-:S13]  /*39f0*/  ISETP.NE.AND P0, PT, R4, 0x2, PT ;  /* 0x000000020400780c */ /* 0x000fda0003f05270 */
[----:B0-----:R-:W-:Y:S05]  /*3a00*/  @P0 BRA `(.L_x_61) ;  /* 0x0000000000040947 */ /* 0x001fea0003800000 */
[----:B------:R-:W-:Y:S01]  /*3a10*/  BPT.TRAP 0x1 ;  /* 0x000000040000795c */ /* 0x000fe20000300000 */
.L_x_61:
[----:B------:R-:W-:Y:S01]  /*3a20*/  R2UR UR16, R22 ;  /* 0x00000000161072ca */ /* 0x000fe200000e0000 */
[----:B------:R-:W-:Y:S01]  /*3a30*/  IMAD R22, R5, 0x4000, R22 ;  /* 0x0000400005167824 */ /* 0x000fe200078e0216 */
[----:B------:R-:W-:Y:S01]  /*3a40*/  R2UR UR9, R21 ;  /* 0x00000000150972ca */ /* 0x000fe200000e0000 */
[----:B------:R-:W-:Y:S01]  /*3a50*/  IMAD R4, R5, 0x400, R12 ;  /* 0x0000040005047824 */ /* 0x000fe200078e020c */
[----:B------:R-:W-:Y:S01]  /*3a60*/  UIADD3 UR6, UP0, UR22, 0xf0, URZ ;  /* 0x000000f016067890 */ /* 0x000fe2000ff1e03f */
[----:B------:R-:W-:Y:S01]  /*3a70*/  VIADD R2, R2, 0xffffffff ;  /* 0xffffffff02027836 */ /* 0x000fe20000000000 */
[----:B------:R-:W-:Y:S01]  /*3a80*/  R2UR UR5, R22 ;  /* 0x00000000160572ca */ /* 0x000fe200000e0000 */
[----:B------:R-:W-:Y:S01]  /*3a90*/  UIADD3 UR24, UP1, UR22, 0x1f0, URZ ;  /* 0x000001f016187890 */ /* 0x000fe2000ff3e03f */
[----:B------:R-:W-:Y:S01]  /*3aa0*/  R2UR UR8, R4 ;  /* 0x00000000040872ca */ /* 0x000fe200000e0000 */
[----:B------:R-:W-:Y:S01]  /*3ab0*/  UIADD3.X UR7, URZ, UR23, URZ, UP0, !UPT ;  /* 0x000000173f077290 */ /* 0x000fe200087fe43f */
[----:B------:R-:W-:Y:S01]  /*3ac0*/  R2UR UR11, R19 ;  /* 0x00000000130b72ca */ /* 0x000fe200000e0000 */
[----:B------:R-:W-:Y:S01]  /*3ad0*/  VIADD R5, R5, 0x1 ;  /* 0x0000000105057836 */ /* 0x000fe20000000000 */
[----:B------:R-:W-:Y:S01]  /*3ae0*/  R2UR UR10, R23 ;  /* 0x00000000170a72ca */ /* 0x000fe200000e0000 */
[----:B------:R-:W-:Y:S01]  /*3af0*/  UIADD3.X UR25, URZ, UR23, URZ, UP1, !UPT ;  /* 0x000000173f197290 */ /* 0x000fe20008ffe43f */
[----:B------:R-:W-:Y:S01]  /*3b00*/  R2UR UR12, R17 ;  /* 0x00000000110c72ca */ /* 0x000fe200000e0000 */
[----:B------:R-:W-:Y:S01]  /*3b10*/  UMOV UR14, 0x0 ;  /* 0x00000000000e7882 */ /* 0x000fe20000000000 */
[----:B------:R-:W-:Y:S01]  /*3b20*/  R2UR UR19, R20 ;  /* 0x00000000141372ca */ /* 0x000fe200000e0000 */
[----:B------:R-:W-:Y:S01]  /*3b30*/  UMOV UR15, 0x10000000 ;  /* 0x10000000000f7882 */ /* 0x000fe20000000000 */
[----:B------:R-:W-:Y:S01]  /*3b40*/  ISETP.GT.AND P2, PT, R2, 0x1, PT ;  /* 0x000000010200780c */ /* 0x000fe20003f44270 */
[----:B------:R-:W-:Y:S01]  /*3b50*/  UIADD3 UR5, UR5, 0x180, URZ ;  /* 0x0000018005057890 */ /* 0x000fe2000fffe03f */
[----:B------:R-:W-:Y:S01]  /*3b60*/  ISETP.NE.AND P0, PT, R5, 0xd, PT ;  /* 0x0000000d0500780c */ /* 0x000fe20003f05270 */
[----:B------:R-:W-:Y:S01]  /*3b70*/  UIADD3 UR16, UR16, 0x34180, UR8 ;  /* 0x0003418010107890 */ /* 0x000fe2000fffe008 */
[----:B------:R-:W-:Y:S01]  /*3b80*/  VIADD R23, R23, 0x80 ;  /* 0x0000008017177836 */ /* 0x000fe20000000000 */
[----:B------:R-:W-:Y:S01]  /*3b90*/  UMOV UR26, 0x30000 ;  /* 0x00030000001a7882 */ /* 0x000fe20000000000 */
[----:B------:R-:W-:-:S02]  /*3ba0*/  SEL R4, RZ, 0x1, P0 ;  /* 0x00000001ff047807 */ /* 0x000fc40000000000 */
[----:B------:R-:W-:Y:S01]  /*3bb0*/  UMOV UR8, UR5 ;  /* 0x0000000500087c82 */ /* 0x000fe20008000000 */
[----:B------:R-:W-:Y:S01]  /*3bc0*/  SEL R5, R5, RZ, P0 ;  /* 0x000000ff05057207 */ /* 0x000fe20000000000 */
[----:B------:R0:W-:Y:S01]  /*3bd0*/  UTMALDG.3D [UR8], [UR6], desc[UR14] ;  /* 0x00000e08060075b4 */ /* 0x0001e20008011000 */
[----:B------:R-:W-:Y:S01]  /*3be0*/  LOP3.LUT R3, R3, R4, RZ, 0x3c, !PT ;  /* 0x0000000403037212 */ /* 0x000fe200078e3cff */
[----:B0-----:R-:W-:Y:S01]  /*3bf0*/  UMOV UR11, UR19 ;  /* 0x00000013000b7c82 */ /* 0x001fe20008000000 */
[----:B------:R-:W-:Y:S02]  /*3c00*/  UMOV UR8, UR16 ;  /* 0x0000001000087c82 */ /* 0x000fe40008000000 */
[----:B------:R0:W-:Y:S02]  /*3c10*/  UTMALDG.3D.MULTICAST [UR8], [UR24], UR26, desc[UR14] ;  /* 0x00000e08180073b4 */ /* 0x0001e4000801181a */
[----:B0-----:R-:W-:Y:S05]  /*3c20*/  @P2 BRA `(.L_x_62) ;  /* 0xfffffffc00442947 */ /* 0x001fea000383ffff */
.L_x_59:
[----:B------:R-:W-:Y:S05]  /*3c30*/  BSYNC B1 ;  /* 0x0000000000017941 */ /* 0x000fea0003800000 */
.L_x_58:
[----:B------:R-:W-:Y:S01]  /*3c40*/  LOP3.LUT P2, RZ, R16, 0xff, RZ, 0xc0, !PT ;  /* 0x000000ff10ff7812 */ /* 0x000fe2000784c0ff */
[C---:B------:R-:W-:Y:S01]  /*3c50*/  IMAD.IADD R15, R10.reuse, 0x1, R15 ;  /* 0x000000010a0f7824 */ /* 0x040fe200078e020f */
[----:B------:R-:W-:Y:S01]  /*3c60*/  ULDC.64 UR6, c[0x0][0x650] ;  /* 0x0001940000067ab9 */ /* 0x000fe20000000a00 */
[C---:B------:R-:W-:Y:S01]  /*3c70*/  ISETP.GE.U32.AND P3, PT, R10.reuse, 0xd, PT ;  /* 0x0000000d0a00780c */ /* 0x040fe20003f66070 */
[----:B------:R-:W-:Y:S01]  /*3c80*/  BSSY B1, `(.L_x_63) ;  /* 0x000006d000017945 */ /* 0x000fe20003800000 */
[----:B------:R-:W-:Y:S01]  /*3c90*/  IMAD.MOV.U32 R19, RZ, RZ, -0x1 ;  /* 0xffffffffff137424 */ /* 0x000fe200078e00ff */
[----:B------:R-:W-:Y:S01]  /*3ca0*/  ISETP.GT.U32.AND P0, PT, R15, 0xc, PT ;  /* 0x0000000c0f00780c */ /* 0x000fe20003f04070 */
[----:B------:R-:W-:Y:S01]  /*3cb0*/  IMAD.MOV.U32 R18, RZ, RZ, -0x1 ;  /* 0xffffffffff127424 */ /* 0x000fe200078e00ff */
[----:B------:R-:W-:Y:S01]  /*3cc0*/  PRMT R16, RZ, 0x7610, R16 ;  /* 0x00007610ff107816 */ /* 0x000fe20000000010 */
[----:B------:R-:W-:Y:S01]  /*3cd0*/  IMAD.MOV.U32 R17, RZ, RZ, -0x1 ;  /* 0xffffffffff117424 */ /* 0x000fe200078e00ff */
[----:B------:R-:W-:-:S03]  /*3ce0*/  ISETP.LT.U32.AND P0, PT, R10, 0xd, P0 ;  /* 0x0000000d0a00780c */ /* 0x000fc60000701070 */
[----:B------:R-:W0:Y:S01]  /*3cf0*/  @P2 S2R R3, SR_CgaCtaId ;  /* 0x0000000000032919 */ /* 0x000e220000008800 */
[----:B------:R-:W-:-:S04]  /*3d00*/  @P2 MOV R2, 0x400 ;  /* 0x0000040000022802 */ /* 0x000fc80000000f00 */
[----:B0-----:R-:W-:Y:S01]  /*3d10*/  @P2 LEA R4, R3, R2, 0x18 ;  /* 0x0000000203042211 */ /* 0x001fe200078ec0ff */
[----:B------:R-:W-:Y:S01]  /*3d20*/  IMAD.WIDE.U32 R2, R15, 0x4ec4ec4f, RZ ;  /* 0x4ec4ec4f0f027825 */ /* 0x000fe200078e00ff */
[----:B------:R-:W-:Y:S02]  /*3d30*/  SEL R2, RZ, 0x1, !P0 ;  /* 0x00000001ff027807 */ /* 0x000fe40004000000 */
[----:B------:R0:W-:Y:S01]  /*3d40*/  @P2 SYNCS.ARRIVE.TRANS64.A1T0 RZ, [R4+URZ+0xe8], RZ ;  /* 0x0000e8ff04ff29a7 */ /* 0x0001e2000810003f */
[----:B------:R-:W-:Y:S02]  /*3d50*/  IADD3 R8, P2, R8, UR20, RZ ;  /* 0x0000001408087c10 */ /* 0x000fe4000ff5e0ff */
[----:B------:R-:W-:Y:S02]  /*3d60*/  LOP3.LUT R7, R7, R2, RZ, 0x3c, !PT ;  /* 0x0000000207077212 */ /* 0x000fe400078e3cff */
[----:B------:R-:W-:Y:S02]  /*3d70*/  IADD3.X R9, R9, UR13, RZ, P2, !PT ;  /* 0x0000000d09097c10 */ /* 0x000fe400097fe4ff */
[----:B------:R-:W-:-:S02]  /*3d80*/  ISETP.GE.U32.AND P0, PT, R8, UR6, PT ;  /* 0x0000000608007c0c */ /* 0x000fc4000bf06070 */
[----:B0-----:R-:W-:Y:S02]  /*3d90*/  SHF.R.U32.HI R4, RZ, 0x2, R3 ;  /* 0x00000002ff047819 */ /* 0x001fe40000011603 */
[----:B------:R-:W-:Y:S02]  /*3da0*/  ISETP.GE.U32.AND.EX P0, PT, R9, UR7, PT, P0 ;  /* 0x0000000709007c0c */ /* 0x000fe4000bf06100 */
[----:B------:R-:W-:Y:S01]  /*3db0*/  @P3 LOP3.LUT R7, R7, 0x1, R4, 0x78, !PT ;  /* 0x0000000107073812 */ /* 0x000fe200078e7804 */
[----:B------:R-:W-:Y:S01]  /*3dc0*/  IMAD R15, R4, -0xd, R15 ;  /* 0xfffffff3040f7824 */ /* 0x000fe200078e020f */
[----:B------:R-:W-:-:S09]  /*3dd0*/  PRMT R2, RZ, 0x7610, R2 ;  /* 0x00007610ff027816 */ /* 0x000fd20000000002 */
[----:B------:R-:W-:Y:S05]  /*3de0*/  @P0 BRA `(.L_x_64) ;  /* 0x0000000400580947 */ /* 0x000fea0003800000 */
[----:B------:R-:W0:Y:S01]  /*3df0*/  S2R R18, SR_CTAID.X ;  /* 0x0000000000127919 */ /* 0x000e220000002500 */
[----:B------:R-:W-:Y:S01]  /*3e00*/  ULDC.64 UR6, c[0x0][0x628] ;  /* 0x00018a0000067ab9 */ /* 0x000fe20000000a00 */
[----:B------:R-:W-:Y:S01]  /*3e10*/  ULDC UR8, c[0x0][0x630] ;  /* 0x00018c0000087ab9 */ /* 0x000fe20000000800 */
[----:B------:R-:W-:Y:S01]  /*3e20*/  ISETP.NE.U32.AND P0, PT, RZ, UR6, PT ;  /* 0x00000006ff007c0c */ /* 0x000fe2000bf05070 */
[----:B------:R-:W1:Y:S01]  /*3e30*/  S2R R19, SR_CTAID.Y ;  /* 0x0000000000137919 */ /* 0x000e620000002600 */
[----:B------:R-:W-:Y:S01]  /*3e40*/  ULDC UR9, c[0x0][0x150] ;  /* 0x0000540000097ab9 */ /* 0x000fe20000000800 */
[----:B------:R-:W-:Y:S01]  /*3e50*/  IMAD.MOV.U32 R2, RZ, RZ, R8 ;  /* 0x000000ffff027224 */ /* 0x000fe200078e0008 */
[----:B------:R-:W-:Y:S01]  /*3e60*/  ISETP.NE.AND.EX P0, PT, RZ, UR7, PT, P0 ;  /* 0x00000007ff007c0c */ /* 0x000fe2000bf05300 */
[----:B------:R-:W-:Y:S01]  /*3e70*/  IMAD.MOV.U32 R3, RZ, RZ, R9 ;  /* 0x000000ffff037224 */ /* 0x000fe200078e0009 */
[----:B0-----:R-:W-:-:S11]  /*3e80*/  I2FP.F32.U32 R20, R18 ;  /* 0x0000001200147245 */ /* 0x001fd60000201000 */
[----:B------:R-:W-:Y:S05]  /*3e90*/  @!P0 BRA `(.L_x_65) ;  /* 0x0000000000288947 */ /* 0x000fea0003800000 */
[----:B------:R-:W-:Y:S02]  /*3ea0*/  ULDC UR5, c[0x0][0x634] ;  /* 0x00018d0000057ab9 */ /* 0x000fe40000000800 */
[----:B------:R-:W-:-:S05]  /*3eb0*/  IADD3 R3, P0, R8, UR5, RZ ;  /* 0x0000000508037c10 */ /* 0x000fca000ff1e0ff */
[----:B------:R-:W-:-:S04]  /*3ec0*/  IMAD.X R17, RZ, RZ, R9, P0 ;  /* 0x000000ffff117224 */ /* 0x000fc800000e0609 */
[----:B------:R-:W-:-:S04]  /*3ed0*/  IMAD.WIDE.U32 R4, R17, UR6, RZ ;  /* 0x0000000611047c25 */ /* 0x000fc8000f8e00ff */
[----:B------:R-:W-:-:S04]  /*3ee0*/  IMAD.WIDE.U32 R4, P0, R3, UR7, R4 ;  /* 0x0000000703047c25 */ /* 0x000fc8000f800004 */
[----:B------:R-:W-:-:S04]  /*3ef0*/  IMAD.WIDE.U32 R2, R3, UR6, RZ ;  /* 0x0000000603027c25 */ /* 0x000fc8000f8e00ff */
[----:B------:R-:W-:Y:S01]  /*3f00*/  IMAD.MOV.U32 R2, RZ, RZ, R5 ;  /* 0x000000ffff027224 */ /* 0x000fe200078e0005 */
[----:B------:R-:W-:Y:S01]  /*3f10*/  IADD3 RZ, P2, R3, R4, RZ ;  /* 0x0000000403ff7210 */ /* 0x000fe20007f5e0ff */
[----:B------:R-:W-:-:S04]  /*3f20*/  IMAD.X R3, RZ, RZ, RZ, P0 ;  /* 0x000000ffff037224 */ /* 0x000fc800000e06ff */
[----:B------:R-:W-:-:S08]  /*3f30*/  IMAD.WIDE.U32.X R2, R17, UR7, R2, P2 ;  /* 0x0000000711027c25 */ /* 0x000fd000090e0402 */
.L_x_65:
[--C-:B------:R-:W-:Y:S01]  /*3f40*/  SHF.R.U64 R17, R2, UR8, R3.reuse ;  /* 0x0000000802117c19 */ /* 0x100fe20008001203 */
[----:B------:R-:W-:Y:S01]  /*3f50*/  FMUL R20, R20, UR9 ;  /* 0x0000000914147c20 */ /* 0x000fe20008400000 */
[----:B------:R-:W-:Y:S01]  /*3f60*/  SHF.R.U32.HI R2, RZ, UR8, R3 ;  /* 0x00000008ff027c19 */ /* 0x000fe20008011603 */
[----:B------:R-:W0:Y:S01]  /*3f70*/  LDC R23, c[0x0][0x144] ;  /* 0x00005100ff177b82 */ /* 0x000e220000000800 */
[----:B------:R-:W-:Y:S01]  /*3f80*/  IADD3 R21, P0, RZ, -R17, RZ ;  /* 0x80000011ff157210 */ /* 0x000fe20007f1e0ff */
[----:B------:R-:W-:Y:S01]  /*3f90*/  ULDC UR5, c[0x0][0x154] ;  /* 0x0000550000057ab9 */ /* 0x000fe20000000800 */
[----:B-1----:R-:W-:Y:S01]  /*3fa0*/  I2FP.F32.U32 R3, R19 ;  /* 0x0000001300037245 */ /* 0x002fe20000201000 */
[----:B------:R-:W1:Y:S01]  /*3fb0*/  F2I.U32.TRUNC.NTZ R20, R20 ;  /* 0x0000001400147305 */ /* 0x000e62000020f000 */
[----:B------:R-:W-:Y:S01]  /*3fc0*/  ULDC.64 UR6, c[0x0][0x620] ;  /* 0x0001880000067ab9 */ /* 0x000fe20000000a00 */
[----:B------:R-:W-:Y:S02]  /*3fd0*/  IMAD.X R2, RZ, RZ, ~R2, P0 ;  /* 0x000000ffff027224 */ /* 0x000fe400000e0e02 */
[----:B------:R-:W-:Y:S01]  /*3fe0*/  FMUL R4, R3, UR5 ;  /* 0x0000000503047c20 */ /* 0x000fe20008400000 */
[----:B------:R-:W2:Y:S01]  /*3ff0*/  LDC R22, c[0x0][0x148] ;  /* 0x00005200ff167b82 */ /* 0x000ea20000000800 */
[----:B------:R-:W-:Y:S01]  /*4000*/  IMAD R2, R2, UR6, RZ ;  /* 0x0000000602027c24 */ /* 0x000fe2000f8e02ff */
[----:B------:R-:W-:Y:S01]  /*4010*/  ULDC UR5, c[0x0][0x618] ;  /* 0x0001860000057ab9 */ /* 0x000fe20000000800 */
[----:B------:R-:W-:-:S02]  /*4020*/  IMAD.MOV.U32 R3, RZ, RZ, R9 ;  /* 0x000000ffff037224 */ /* 0x000fc400078e0009 */
[----:B------:R-:W3:Y:S01]  /*4030*/  F2I.U32.TRUNC.NTZ R4, R4 ;  /* 0x0000000400047305 */ /* 0x000ee2000020f000 */
[C---:B------:R-:W-:Y:S02]  /*4040*/  IMAD R5, R21.reuse, UR7, R2 ;  /* 0x0000000715057c24 */ /* 0x040fe4000f8e0202 */
[----:B------:R-:W-:Y:S02]  /*4050*/  IMAD.MOV.U32 R2, RZ, RZ, R8 ;  /* 0x000000ffff027224 */ /* 0x000fe400078e0008 */
[----:B-1----:R-:W-:Y:S02]  /*4060*/  IMAD.MOV R20, RZ, RZ, -R20 ;  /* 0x000000ffff147224 */ /* 0x002fe400078e0a14 */
[----:B------:R-:W-:Y:S01]  /*4070*/  IMAD.WIDE.U32 R2, R21, UR6, R2 ;  /* 0x0000000615027c25 */ /* 0x000fe2000f8e0002 */
[----:B------:R-:W-:Y:S02]  /*4080*/  ULDC.64 UR6, c[0x0][0x640] ;  /* 0x0001900000067ab9 */ /* 0x000fe40000000a00 */
[----:B------:R-:W-:Y:S01]  /*4090*/  ISETP.NE.U32.AND P0, PT, RZ, UR6, PT ;  /* 0x00000006ff007c0c */ /* 0x000fe2000bf05070 */
[----:B------:R-:W-:-:S02]  /*40a0*/  IMAD.IADD R3, R3, 0x1, R5 ;  /* 0x0000000103037824 */ /* 0x000fc400078e0205 */
[----:B0-----:R-:W-:Y:S01]  /*40b0*/  IMAD R18, R23, R20, R18 ;  /* 0x0000001417127224 */ /* 0x001fe200078e0212 */
[----:B------:R-:W-:Y:S02]  /*40c0*/  ISETP.NE.AND.EX P0, PT, RZ, UR7, PT, P0 ;  /* 0x00000007ff007c0c */ /* 0x000fe4000bf05300 */
[--C-:B------:R-:W-:Y:S01]  /*40d0*/  SHF.R.U64 R20, R2, UR5, R3.reuse ;  /* 0x0000000502147c19 */ /* 0x100fe20008001203 */
[----:B---3--:R-:W-:Y:S01]  /*40e0*/  IMAD.MOV R2, RZ, RZ, -R4 ;  /* 0x000000ffff027224 */ /* 0x008fe200078e0a04 */
[----:B------:R-:W-:Y:S01]  /*40f0*/  SHF.R.U32.HI R3, RZ, UR5, R3 ;  /* 0x00000005ff037c19 */ /* 0x000fe20008011603 */
[----:B------:R-:W-:Y:S02]  /*4100*/  ULDC UR5, c[0x0][0x608] ;  /* 0x0001820000057ab9 */ /* 0x000fe40000000800 */
[----:B--2---:R-:W-:Y:S01]  /*4110*/  @P1 IMAD R18, R22, R2, R19 ;  /* 0x0000000216121224 */ /* 0x004fe200078e0213 */
[--C-:B------:R-:W-:Y:S02]  /*4120*/  SHF.R.U64 R22, R20, UR5, R3.reuse ;  /* 0x0000000514167c19 */ /* 0x100fe40008001203 */
[----:B------:R-:W-:Y:S01]  /*4130*/  SHF.R.U32.HI R3, RZ, UR5, R3 ;  /* 0x00000005ff037c19 */ /* 0x000fe20008011603 */
[----:B------:R-:W-:-:S03]  /*4140*/  ULDC UR5, c[0x0][0x658] ;  /* 0x0001960000057ab9 */ /* 0x000fc60000000800 */
[--C-:B------:R-:W-:Y:S02]  /*4150*/  SHF.R.U64 R19, R22, UR5, R3.reuse ;  /* 0x0000000516137c19 */ /* 0x100fe40008001203 */
[----:B------:R-:W-:-:S03]  /*4160*/  SHF.R.U32.HI R21, RZ, UR5, R3 ;  /* 0x00000005ff157c19 */ /* 0x000fc60008011603 */
[----:B------:R-:W-:Y:S02]  /*4170*/  IMAD.MOV.U32 R4, RZ, RZ, R19 ;  /* 0x000000ffff047224 */ /* 0x000fe400078e0013 */
[----:B------:R-:W-:Y:S01]  /*4180*/  IMAD.MOV.U32 R3, RZ, RZ, R21 ;  /* 0x000000ffff037224 */ /* 0x000fe200078e0015 */
[----:B------:R-:W-:Y:S06]  /*4190*/  @!P0 BRA `(.L_x_66) ;  /* 0x00000000002c8947 */ /* 0x000fec0003800000 */
        /* <DEDUP_REMOVED lines=9> */
[----:B------:R-:W-:-:S04]  /*4230*/  IMAD.WIDE.U32.X R2, R21, UR7, R2, P2 ;  /* 0x0000000715027c25 */ /* 0x000fc800090e0402 */
[----:B------:R-:W-:-:S07]  /*4240*/  IMAD.MOV.U32 R4, RZ, RZ, R2 ;  /* 0x000000ffff047224 */ /* 0x000fce00078e0002 */
.L_x_66:
[----:B------:R-:W-:Y:S01]  /*4250*/  ULDC UR5, c[0x0][0x648] ;  /* 0x0001920000057ab9 */ /* 0x000fe20000000800 */
[----:B------:R-:W-:Y:S01]  /*4260*/  LOP3.LUT R2, R22, UR17, RZ, 0xc0, !PT ;  /* 0x0000001116027c12 */ /* 0x000fe2000f8ec0ff */
[----:B------:R-:W-:Y:S01]  /*4270*/  ULDC UR6, c[0x0][0x610] ;  /* 0x0001840000067ab9 */ /* 0x000fe20000000800 */
[----:B------:R-:W-:Y:S01]  /*4280*/  SHF.R.U64 R3, R4, UR5, R3 ;  /* 0x0000000504037c19 */ /* 0x000fe20008001203 */
[----:B------:R-:W-:Y:S01]  /*4290*/  ULDC UR5, c[0x0][0x638] ;  /* 0x00018e0000057ab9 */ /* 0x000fe20000000800 */
[----:B------:R-:W-:-:S03]  /*42a0*/  LOP3.LUT R5, R20, UR4, RZ, 0xc0, !PT ;  /* 0x0000000414057c12 */ /* 0x000fc6000f8ec0ff */
[----:B------:R-:W-:Y:S02]  /*42b0*/  IMAD.MOV R4, RZ, RZ, -R3 ;  /* 0x000000ffff047224 */ /* 0x000fe400078e0a03 */
[----:B------:R-:W-:Y:S02]  /*42c0*/  IMAD R3, R3, UR18, R2 ;  /* 0x0000001203037c24 */ /* 0x000fe4000f8e0202 */
[----:B------:R-:W-:Y:S01]  /*42d0*/  IMAD R2, R4, UR5, R19 ;  /* 0x0000000504027c24 */ /* 0x000fe2000f8e0213 */
[----:B------:R-:W-:Y:S01]  /*42e0*/  ULDC UR5, c[0x0][0x600] ;  /* 0x0001800000057ab9 */ /* 0x000fe20000000800 */
[----:B------:R-:W-:Y:S02]  /*42f0*/  IMAD R19, R3, UR6, R18 ;  /* 0x0000000603137c24 */ /* 0x000fe4000f8e0212 */
[----:B------:R-:W-:Y:S02]  /*4300*/  IMAD R4, R2, UR5, R5 ;  /* 0x0000000502047c24 */ /* 0x000fe4000f8e0205 */
[----:B------:R-:W-:-:S03]  /*4310*/  IMAD.MOV.U32 R3, RZ, RZ, 0x1 ;  /* 0x00000001ff037424 */ /* 0x000fc600078e00ff */
[----:B------:R-:W-:Y:S02]  /*4320*/  SEL R18, R4, R19, !P1 ;  /* 0x0000001304127207 */ /* 0x000fe40004800000 */
[----:B------:R-:W-:Y:S02]  /*4330*/  PRMT R2, R3, 0x7610, R2 ;  /* 0x0000761003027816 */ /* 0x000fe40000000002 */
[----:B------:R-:W-:-:S07]  /*4340*/  SEL R19, R19, R4, !P1 ;  /* 0x0000000413137207 */ /* 0x000fce0004800000 */
.L_x_64:
[----:B------:R-:W-:Y:S05]  /*4350*/  BSYNC B1 ;  /* 0x0000000000017941 */ /* 0x000fea0003800000 */
.L_x_63:
[----:B------:R-:W-:-:S13]  /*4360*/  LOP3.LUT P0, RZ, R2, 0xff, RZ, 0xc0, !PT ;  /* 0x000000ff02ff7812 */ /* 0x000fda000780c0ff */
[----:B------:R-:W-:Y:S05]  /*4370*/  @P0 BRA `(.L_x_67) ;  /* 0xfffffff4003c0947 */ /* 0x000fea000383ffff */
[----:B------:R-:W-:Y:S05]  /*4380*/  BSYNC B0 ;  /* 0x0000000000007941 */ /* 0x000fea0003800000 */
.L_x_56:
[----:B------:R-:W-:-:S03]  /*4390*/  UMOV UR5, 0xffffffff ;  /* 0xffffffff00057882 */ /* 0x000fc60000000000 */
[----:B------:R-:W-:Y:S05]  /*43a0*/  BRA.DIV UR5, `(.L_x_68) ;  /* 0x0000000a05607947 */ /* 0x000fea000b800000 */
[----:B------:R-:W-:-:S13]  /*43b0*/  ELECT P0, URZ, PT ;  /* 0x00000000003f782f */ /* 0x000fda0003800000 */
.L_x_91:
[----:B------:R-:W-:Y:S04]  /*43c0*/  BSSY B0, `(.L_x_69) ;  /* 0x000007c000007945 */ /* 0x000fe80003800000 */
[----:B------:R-:W-:Y:S05]  /*43d0*/  @!P0 BRA `(.L_x_70) ;  /* 0x0000000400e88947 */ /* 0x000fea0003800000 */
[----:B------:R-:W-:-:S04]  /*43e0*/  LOP3.LUT R6, R6, 0x2, RZ, 0xfc, !PT ;  /* 0x0000000206067812 */ /* 0x000fc800078efcff */
[----:B------:R-:W-:-:S13]  /*43f0*/  ISETP.NE.AND P0, PT, R6, 0x3, PT ;  /* 0x000000030600780c */ /* 0x000fda0003f05270 */
[----:B------:R-:W-:Y:S05]  /*4400*/  @!P0 BRA `(.L_x_71) ;  /* 0x0000000000048947 */ /* 0x000fea0003800000 */
[----:B------:R-:W-:Y:S01]  /*4410*/  BPT.TRAP 0x1 ;  /* 0x000000040000795c */ /* 0x000fe20000300000 */
.L_x_71:
[----:B------:R-:W0:Y:S01]  /*4420*/  S2R R3, SR_CgaCtaId ;  /* 0x0000000000037919 */ /* 0x000e220000008800 */
[----:B------:R-:W-:-:S04]  /*4430*/  MOV R0, 0x400 ;  /* 0x0000040000007802 */ /* 0x000fc80000000f00 */
[----:B0-----:R-:W-:Y:S02]  /*4440*/  LEA R0, R3, R0, 0x18 ;  /* 0x0000000003007211 */ /* 0x001fe400078ec0ff */
[----:B------:R-:W-:-:S03]  /*4450*/  SHF.L.U32 R3, R7, 0x1f, RZ ;  /* 0x0000001f07037819 */ /* 0x000fc600000006ff */
[----:B------:R-:W-:-:S04]  /*4460*/  VIADD R0, R0, 0x68 ;  /* 0x0000006800007836 */ /* 0x000fc80000000000 */
[C---:B------:R-:W-:Y:S02]  /*4470*/  IMAD R6, R15.reuse, 0x8, R0 ;  /* 0x000000080f067824 */ /* 0x040fe400078e0200 */
[----:B------:R-:W-:Y:S02]  /*4480*/  VIADD R15, R15, 0x1 ;  /* 0x000000010f0f7836 */ /* 0x000fe40000000000 */
[----:B------:R-:W0:Y:S03]  /*4490*/  SYNCS.PHASECHK.TRANS64.TRYWAIT P0, [R6+URZ], R3 ;  /* 0x00000003060075a7 */ /* 0x000e26000800017f */
[----:B------:R-:W-:-:S04]  /*44a0*/  ISETP.NE.AND P1, PT, R15, 0xd, PT ;  /* 0x0000000d0f00780c */ /* 0x000fc80003f25270 */
[----:B------:R-:W-:Y:S02]  /*44b0*/  SEL R2, RZ, 0x1, P1 ;  /* 0x00000001ff027807 */ /* 0x000fe40000800000 */
[----:B------:R-:W-:Y:S02]  /*44c0*/  SEL R15, R15, RZ, P1 ;  /* 0x000000ff0f0f7207 */ /* 0x000fe40000800000 */
[----:B------:R-:W-:-:S03]  /*44d0*/  LOP3.LUT R8, R7, R2, RZ, 0x3c, !PT ;  /* 0x0000000207087212 */ /* 0x000fc600078e3cff */
[----:B------:R-:W-:Y:S01]  /*44e0*/  IMAD R7, R15, 0x8, R0 ;  /* 0x000000080f077824 */ /* 0x000fe200078e0200 */
[----:B------:R-:W-:Y:S01]  /*44f0*/  SHF.L.U32 R4, R8, 0x1f, RZ ;  /* 0x0000001f08047819 */ /* 0x000fe200000006ff */
[----:B0-----:R-:W-:Y:S06]  /*4500*/  @!P0 BRA `(.L_x_72) ;  /* 0x0000000800288947 */ /* 0x001fec0003800000 */
.L_x_92:
[----:B------:R-:W1:Y:S01]  /*4510*/  SYNCS.PHASECHK.TRANS64.TRYWAIT P0, [R7+URZ], R4 ;  /* 0x00000004070075a7 */ /* 0x000e62000800017f */
[----:B------:R-:W-:-:S05]  /*4520*/  VIADD R2, R15, 0x1 ;  /* 0x000000010f027836 */ /* 0x000fca0000000000 */
[----:B------:R-:W-:-:S04]  /*4530*/  ISETP.NE.AND P1, PT, R2, 0xd, PT ;  /* 0x0000000d0200780c */ /* 0x000fc80003f25270 */
[----:B0-----:R-:W-:Y:S02]  /*4540*/  SEL R3, RZ, 0x1, P1 ;  /* 0x00000001ff037807 */ /* 0x001fe40000800000 */
[----:B------:R-:W-:Y:S02]  /*4550*/  SEL R9, R2, RZ, P1 ;  /* 0x000000ff02097207 */ /* 0x000fe40000800000 */
[----:B------:R-:W-:-:S03]  /*4560*/  LOP3.LUT R8, R8, R3, RZ, 0x3c, !PT ;  /* 0x0000000308087212 */ /* 0x000fc600078e3cff */
[----:B------:R-:W-:Y:S01]  /*4570*/  IMAD R6, R9, 0x8, R0 ;  /* 0x0000000809067824 */ /* 0x000fe200078e0200 */
[----:B------:R-:W-:Y:S01]  /*4580*/  SHF.L.U32 R5, R8, 0x1f, RZ ;  /* 0x0000001f08057819 */ /* 0x000fe200000006ff */
[----:B-1----:R-:W-:Y:S06]  /*4590*/  @!P0 BRA `(.L_x_73) ;  /* 0x0000000800188947 */ /* 0x002fec0003800000 */
.L_x_93:
[----:B------:R-:W1:Y:S01]  /*45a0*/  SYNCS.PHASECHK.TRANS64.TRYWAIT P0, [R6+URZ], R5 ;  /* 0x00000005060075a7 */ /* 0x000e62000800017f */
[----:B------:R-:W-:-:S05]  /*45b0*/  VIADD R2, R9, 0x1 ;  /* 0x0000000109027836 */ /* 0x000fca0000000000 */
[----:B------:R-:W-:-:S04]  /*45c0*/  ISETP.NE.AND P1, PT, R2, 0xd, PT ;  /* 0x0000000d0200780c */ /* 0x000fc80003f25270 */
[----:B------:R-:W-:Y:S02]  /*45d0*/  SEL R3, RZ, 0x1, P1 ;  /* 0x00000001ff037807 */ /* 0x000fe40000800000 */
[----:B0-----:R-:W-:Y:S02]  /*45e0*/  SEL R7, R2, RZ, P1 ;  /* 0x000000ff02077207 */ /* 0x001fe40000800000 */
[----:B------:R-:W-:-:S03]  /*45f0*/  LOP3.LUT R8, R8, R3, RZ, 0x3c, !PT ;  /* 0x0000000308087212 */ /* 0x000fc600078e3cff */
[----:B------:R-:W-:Y:S01]  /*4600*/  IMAD R9, R7, 0x8, R0 ;  /* 0x0000000807097824 */ /* 0x000fe200078e0200 */
[----:B------:R-:W-:Y:S01]  /*4610*/  SHF.L.U32 R4, R8, 0x1f, RZ ;  /* 0x0000001f08047819 */ /* 0x000fe200000006ff */
[----:B-1----:R-:W-:Y:S06]  /*4620*/  @!P0 BRA `(.L_x_74) ;  /* 0x0000000800088947 */ /* 0x002fec0003800000 */
.L_x_94:
[----:B------:R-:W1:Y:S01]  /*4630*/  SYNCS.PHASECHK.TRANS64.TRYWAIT P0, [R9+URZ], R4 ;  /* 0x00000004090075a7 */ /* 0x000e62000800017f */
[----:B------:R-:W-:-:S05]  /*4640*/  VIADD R2, R7, 0x1 ;  /* 0x0000000107027836 */ /* 0x000fca0000000000 */
[----:B------:R-:W-:-:S04]  /*4650*/  ISETP.NE.AND P1, PT, R2, 0xd, PT ;  /* 0x0000000d0200780c */ /* 0x000fc80003f25270 */
[----:B------:R-:W-:Y:S02]  /*4660*/  SEL R3, RZ, 0x1, P1 ;  /* 0x00000001ff037807 */ /* 0x000fe40000800000 */
[----:B------:R-:W-:Y:S02]  /*4670*/  SEL R7, R2, RZ, P1 ;  /* 0x000000ff02077207 */ /* 0x000fe40000800000 */
[----:B------:R-:W-:-:S03]  /*4680*/  LOP3.LUT R8, R8, R3, RZ, 0x3c, !PT ;  /* 0x0000000308087212 */ /* 0x000fc600078e3cff */
[----:B0-----:R-:W-:Y:S01]  /*4690*/  IMAD R6, R7, 0x8, R0 ;  /* 0x0000000807067824 */ /* 0x001fe200078e0200 */
[----:B------:R-:W-:Y:S01]  /*46a0*/  SHF.L.U32 R5, R8, 0x1f, RZ ;  /* 0x0000001f08057819 */ /* 0x000fe200000006ff */
[----:B-1----:R-:W-:Y:S06]  /*46b0*/  @!P0 BRA `(.L_x_75) ;  /* 0x0000000400f88947 */ /* 0x002fec0003800000 */
.L_x_95:
        /* <DEDUP_REMOVED lines=9> */
.L_x_96:
        /* <DEDUP_REMOVED lines=9> */
.L_x_97:
        /* <DEDUP_REMOVED lines=9> */
.L_x_98:
        /* <DEDUP_REMOVED lines=9> */
.L_x_99:
        /* <DEDUP_REMOVED lines=9> */
.L_x_100:
[----:B------:R-:W1:Y:S01]  /*4990*/  SYNCS.PHASECHK.TRANS64.TRYWAIT P0, [R9+URZ], R4 ;  /* 0x00000004090075a7 */ /* 0x000e62000800017f */
[----:B------:R-:W-:-:S05]  /*49a0*/  VIADD R2, R7, 0x1 ;  /* 0x0000000107027836 */ /* 0x000fca0000000000 */
[----:B------:R-:W-:-:S04]  /*49b0*/  ISETP.NE.AND P1, PT, R2, 0xd, PT ;  /* 0x0000000d0200780c */ /* 0x000fc80003f25270 */
[----:B------:R-:W-:Y:S02]  /*49c0*/  SEL R3, RZ, 0x1, P1 ;  /* 0x00000001ff037807 */ /* 0x000fe40000800000 */
[----:B------:R-:W-:Y:S02]  /*49d0*/  SEL R7, R2, RZ, P1 ;  /* 0x000000ff02077207 */ /* 0x000fe40000800000 */
[----:B------:R-:W-:-:S03]  /*49e0*/  LOP3.LUT R8, R8, R3, RZ, 0x3c, !PT ;  /* 0x0000000308087212 */ /* 0x000fc600078e3cff */
[----:B------:R-:W-:Y:S01]  /*49f0*/  IMAD R10, R7, 0x8, R0 ;  /* 0x00000008070a7824 */ /* 0x000fe200078e0200 */
[----:B0-----:R-:W-:Y:S01]  /*4a00*/  SHF.L.U32 R5, R8, 0x1f, RZ ;  /* 0x0000001f08057819 */ /* 0x001fe200000006ff */
[----:B-1----:R-:W-:Y:S06]  /*4a10*/  @!P0 BRA `(.L_x_81) ;  /* 0x0000000400988947 */ /* 0x002fec0003800000 */
.L_x_101:
[----:B------:R-:W1:Y:S01]  /*4a20*/  SYNCS.PHASECHK.TRANS64.TRYWAIT P0, [R10+URZ], R5 ;  /* 0x000000050a0075a7 */ /* 0x000e62000800017f */
[----:B------:R-:W-:-:S05]  /*4a30*/  VIADD R2, R7, 0x1 ;  /* 0x0000000107027836 */ /* 0x000fca0000000000 */
[----:B------:R-:W-:-:S04]  /*4a40*/  ISETP.NE.AND P1, PT, R2, 0xd, PT ;  /* 0x0000000d0200780c */ /* 0x000fc80003f25270 */
[----:B------:R-:W-:Y:S02]  /*4a50*/  SEL R3, RZ, 0x1, P1 ;  /* 0x00000001ff037807 */ /* 0x000fe40000800000 */
[----:B------:R-:W-:Y:S02]  /*4a60*/  SEL R7, R2, RZ, P1 ;  /* 0x000000ff02077207 */ /* 0x000fe40000800000 */
[----:B0-----:R-:W-:-:S03]  /*4a70*/  LOP3.LUT R9, R8, R3, RZ, 0x3c, !PT ;  /* 0x0000000308097212 */ /* 0x001fc600078e3cff */
[----:B------:R-:W-:Y:S01]  /*4a80*/  IMAD R11, R7, 0x8, R0 ;  /* 0x00000008070b7824 */ /* 0x000fe200078e0200 */
[----:B------:R-:W-:Y:S01]  /*4a90*/  SHF.L.U32 R6, R9, 0x1f, RZ ;  /* 0x0000001f09067819 */ /* 0x000fe200000006ff */
[----:B-1----:R-:W-:Y:S06]  /*4aa0*/  @!P0 BRA `(.L_x_82) ;  /* 0x0000000400888947 */ /* 0x002fec0003800000 */
.L_x_102:
[----:B------:R-:W1:Y:S01]  /*4ab0*/  SYNCS.PHASECHK.TRANS64.TRYWAIT P0, [R11+URZ], R6 ;  /* 0x000000060b0075a7 */ /* 0x000e62000800017f */
[----:B------:R-:W-:-:S05]  /*4ac0*/  VIADD R2, R7, 0x1 ;  /* 0x0000000107027836 */ /* 0x000fca0000000000 */
[----:B------:R-:W-:-:S04]  /*4ad0*/  ISETP.NE.AND P1, PT, R2, 0xd, PT ;  /* 0x0000000d0200780c */ /* 0x000fc80003f25270 */
[----:B------:R-:W-:Y:S02]  /*4ae0*/  SEL R4, RZ, 0x1, P1 ;  /* 0x00000001ff047807 */ /* 0x000fe40000800000 */
[----:B------:R-:W-:Y:S02]  /*4af0*/  SEL R3, R2, RZ, P1 ;  /* 0x000000ff02037207 */ /* 0x000fe40000800000 */
[----:B------:R-:W-:Y:S01]  /*4b00*/  LOP3.LUT R4, R9, R4, RZ, 0x3c, !PT ;  /* 0x0000000409047212 */ /* 0x000fe200078e3cff */
[----:B-1----:R-:W-:Y:S06]  /*4b10*/  @!P0 BRA `(.L_x_83) ;  /* 0x0000000400808947 */ /* 0x002fec0003800000 */
.L_x_103:
[----:B------:R-:W-:Y:S01]  /*4b20*/  IMAD R3, R3, 0x8, R0 ;  /* 0x0000000803037824 */ /* 0x000fe200078e0200 */
[----:B------:R-:W-:-:S07]  /*4b30*/  SHF.L.U32 R0, R4, 0x1f, RZ ;  /* 0x0000001f04007819 */ /* 0x000fce00000006ff */
.L_x_84:
[----:B--2---:R2:W3:Y:S02]  /*4b40*/  SYNCS.PHASECHK.TRANS64.TRYWAIT P0, [R3+URZ], R0 ;  /* 0x00000000030075a7 */ /* 0x0044e4000800017f */
[----:B---3--:R-:W-:Y:S05]  /*4b50*/  @!P0 NANOSLEEP.SYNCS 0x989680 ;  /* 0x009896800000895d */ /* 0x008fea0003900000 */
[----:B------:R-:W3:Y:S02]  /*4b60*/  @!P0 SYNCS.PHASECHK.TRANS64 P0, [R3+URZ], R0 ;  /* 0x00000000030085a7 */ /* 0x000ee4000800007f */
[----:B---3--:R-:W-:Y:S05]  /*4b70*/  @!P0 BRA `(.L_x_84) ;  /* 0xfffffffc00f08947 */ /* 0x008fea000383ffff */
.L_x_70:
[----:B------:R-:W-:Y:S05]  /*4b80*/  BSYNC B0 ;  /* 0x0000000000007941 */ /* 0x000fea0003800000 */
.L_x_69:
[----:B------:R-:W-:Y:S05]  /*4b90*/  EXIT ;  /* 0x000000000000794d */ /* 0x000fea0003800000 */
.L_x_22:
[----:B-1----:R-:W-:-:S04]  /*4ba0*/  IMAD.U32 R10, RZ, RZ, UR6 ;  /* 0x00000006ff0a7e24 */ /* 0x002fc8000f8e00ff */
[----:B------:R1:W4:Y:S03]  /*4bb0*/  SYNCS.PHASECHK.TRANS64.TRYWAIT P0, [R10+URZ], R5 ;  /* 0x000000050a0075a7 */ /* 0x000326000800017f */
[----:B----4-:R-:W-:Y:S05]  /*4bc0*/  @!P0 NANOSLEEP.SYNCS 0x989680 ;  /* 0x009896800000895d */ /* 0x010fea0003900000 */
[----:B------:R-:W4:Y:S02]  /*4bd0*/  @!P0 SYNCS.PHASECHK.TRANS64 P0, [R10+URZ], R5 ;  /* 0x000000050a0085a7 */ /* 0x000f24000800007f */
[----:B----4-:R-:W-:Y:S05]  /*4be0*/  @!P0 BRA `(.L_x_22) ;  /* 0xfffffffc00ec8947 */ /* 0x010fea000383ffff */
[----:B------:R-:W-:Y:S05]  /*4bf0*/  BRA `(.L_x_21) ;  /* 0xffffffc800687947 */ /* 0x000fea000383ffff */
.L_x_28:
[----:B-1----:R-:W-:-:S04]  /*4c00*/  IMAD.U32 R15, RZ, RZ, UR12 ;  /* 0x0000000cff0f7e24 */ /* 0x002fc8000f8e00ff */
[----:B------:R1:W4:Y:S03]  /*4c10*/  SYNCS.PHASECHK.TRANS64.TRYWAIT P0, [R15+URZ], R12 ;  /* 0x0000000c0f0075a7 */ /* 0x000326000800017f */
[----:B----4-:R-:W-:Y:S05]  /*4c20*/  @!P0 NANOSLEEP.SYNCS 0x989680 ;  /* 0x009896800000895d */ /* 0x010fea0003900000 */
[----:B------:R-:W4:Y:S02]  /*4c30*/  @!P0 SYNCS.PHASECHK.TRANS64 P0, [R15+URZ], R12 ;  /* 0x0000000c0f0085a7 */ /* 0x000f24000800007f */
[----:B----4-:R-:W-:Y:S05]  /*4c40*/  @!P0 BRA `(.L_x_28) ;  /* 0xfffffffc00ec8947 */ /* 0x010fea000383ffff */
[----:B------:R-:W-:Y:S05]  /*4c50*/  BRA `(.L_x_27) ;  /* 0xffffffcc00787947 */ /* 0x000fea000383ffff */
.L_x_57:
[----:B------:R-:W-:Y:S01]  /*4c60*/  BSSY B1, `(.L_x_85) ;  /* 0x0000006000017945 */ /* 0x000fe20003800000 */
[----:B------:R-:W-:-:S07]  /*4c70*/  IMAD.MOV.U32 R2, RZ, RZ, -0x1 ;  /* 0xffffffffff027424 */ /* 0x000fce00078e00ff */
[----:B------:R-:W-:Y:S05]  /*4c80*/  WARPSYNC.COLLECTIVE R2, `(.L_x_86) ;  /* 0x00000000020c7348 */ /* 0x000fea0003c00000 */
[----:B------:R-:W-:Y:S02]  /*4c90*/  ELECT P0, UR62, PT ;  /* 0x00000000003e782f */ /* 0x000fe40003800000 */
[----:B------:R-:W-:Y:S01]  /*4ca0*/  MOV R2, UR62 ;  /* 0x0000003e00027c02 */ /* 0x000fe20008000f00 */
[----:B------:R-:W-:Y:S10]  /*4cb0*/  ENDCOLLECTIVE ;  /* 0x000000000000791b */ /* 0x000ff40003800000 */
.L_x_86:
[----:B------:R-:W-:Y:S05]  /*4cc0*/  BSYNC B1 ;  /* 0x0000000000017941 */ /* 0x000fea0003800000 */
.L_x_85:
[----:B------:R-:W-:Y:S05]  /*4cd0*/  BRA `(.L_x_87) ;  /* 0xffffffe800f07947 */ /* 0x000fea000383ffff */
.L_x_60:
[----:B0-----:R0:W1:Y:S02]  /*4ce0*/  SYNCS.PHASECHK.TRANS64.TRYWAIT P0, [R21+URZ+0x68], R4 ;  /* 0x00006804150075a7 */ /* 0x001064000800017f */
[----:B-1----:R-:W-:Y:S05]  /*4cf0*/  @!P0 NANOSLEEP.SYNCS 0x989680 ;  /* 0x009896800000895d */ /* 0x002fea0003900000 */
[----:B------:R-:W1:Y:S02]  /*4d00*/  @!P0 SYNCS.PHASECHK.TRANS64 P0, [R21+URZ+0x68], R4 ;  /* 0x00006804150085a7 */ /* 0x000e64000800007f */
[----:B-1----:R-:W-:Y:S05]  /*4d10*/  @!P0 BRA `(.L_x_60) ;  /* 0xfffffffc00f08947 */ /* 0x002fea000383ffff */
[----:B------:R-:W-:Y:S05]  /*4d20*/  BRA `(.L_x_88) ;  /* 0xffffffec00287947 */ /* 0x000fea000383ffff */
.L_x_68:
[----:B------:R-:W-:Y:S01]  /*4d30*/  BSSY B0, `(.L_x_89) ;  /* 0x0000006000007945 */ /* 0x000fe20003800000 */
[----:B------:R-:W-:-:S07]  /*4d40*/  IMAD.MOV.U32 R2, RZ, RZ, -0x1 ;  /* 0xffffffffff027424 */ /* 0x000fce00078e00ff */
[----:B------:R-:W-:Y:S05]  /*4d50*/  WARPSYNC.COLLECTIVE R2, `(.L_x_90) ;  /* 0x00000000020c7348 */ /* 0x000fea0003c00000 */
[----:B------:R-:W-:Y:S02]  /*4d60*/  ELECT P0, UR62, PT ;  /* 0x00000000003e782f */ /* 0x000fe40003800000 */
[----:B------:R-:W-:Y:S01]  /*4d70*/  MOV R2, UR62 ;  /* 0x0000003e00027c02 */ /* 0x000fe20008000f00 */
[----:B------:R-:W-:Y:S10]  /*4d80*/  ENDCOLLECTIVE ;  /* 0x000000000000791b */ /* 0x000ff40003800000 */
.L_x_90:
[----:B------:R-:W-:Y:S05]  /*4d90*/  BSYNC B0 ;  /* 0x0000000000007941 */ /* 0x000fea0003800000 */
.L_x_89:
[----:B------:R-:W-:Y:S05]  /*4da0*/  BRA `(.L_x_91) ;  /* 0xfffffff400847947 */ /* 0x000fea000383ffff */
.L_x_72:
[----:B0-----:R0:W1:Y:S02]  /*4db0*/  SYNCS.PHASECHK.TRANS64.TRYWAIT P0, [R6+URZ], R3 ;  /* 0x00000003060075a7 */ /* 0x001064000800017f */
[----:B-1----:R-:W-:Y:S05]  /*4dc0*/  @!P0 NANOSLEEP.SYNCS 0x989680 ;  /* 0x009896800000895d */ /* 0x002fea0003900000 */
[----:B------:R-:W1:Y:S02]  /*4dd0*/  @!P0 SYNCS.PHASECHK.TRANS64 P0, [R6+URZ], R3 ;  /* 0x00000003060085a7 */ /* 0x000e64000800007f */
[----:B-1----:R-:W-:Y:S05]  /*4de0*/  @!P0 BRA `(.L_x_72) ;  /* 0xfffffffc00f08947 */ /* 0x002fea000383ffff */
[----:B------:R-:W-:Y:S05]  /*4df0*/  BRA `(.L_x_92) ;  /* 0xfffffff400c47947 */ /* 0x000fea000383ffff */
.L_x_73:
[----:B0-----:R0:W1:Y:S02]  /*4e00*/  SYNCS.PHASECHK.TRANS64.TRYWAIT P0, [R7+URZ], R4 ;  /* 0x00000004070075a7 */ /* 0x001064000800017f */
[----:B-1----:R-:W-:Y:S05]  /*4e10*/  @!P0 NANOSLEEP.SYNCS 0x989680 ;  /* 0x009896800000895d */ /* 0x002fea0003900000 */
[----:B------:R-:W1:Y:S02]  /*4e20*/  @!P0 SYNCS.PHASECHK.TRANS64 P0, [R7+URZ], R4 ;  /* 0x00000004070085a7 */ /* 0x000e64000800007f */
[----:B-1----:R-:W-:Y:S05]  /*4e30*/  @!P0 BRA `(.L_x_73) ;  /* 0xfffffffc00f08947 */ /* 0x002fea000383ffff */
[----:B------:R-:W-:Y:S05]  /*4e40*/  BRA `(.L_x_93) ;  /* 0xfffffff400d47947 */ /* 0x000fea000383ffff */
.L_x_74:
[----:B0-----:R0:W1:Y:S02]  /*4e50*/  SYNCS.PHASECHK.TRANS64.TRYWAIT P0, [R6+URZ], R5 ;  /* 0x00000005060075a7 */ /* 0x001064000800017f */
[----:B-1----:R-:W-:Y:S05]  /*4e60*/  @!P0 NANOSLEEP.SYNCS 0x989680 ;  /* 0x009896800000895d */ /* 0x002fea0003900000 */
[----:B------:R-:W1:Y:S02]  /*4e70*/  @!P0 SYNCS.PHASECHK.TRANS64 P0, [R6+URZ], R5 ;  /* 0x00000005060085a7 */ /* 0x000e64000800007f */
[----:B-1----:R-:W-:Y:S05]  /*4e80*/  @!P0 BRA `(.L_x_74) ;  /* 0xfffffffc00f08947 */ /* 0x002fea000383ffff */
[----:B------:R-:W-:Y:S05]  /*4e90*/  BRA `(.L_x_94) ;  /* 0xfffffff400e47947 */ /* 0x000fea000383ffff */
.L_x_75:
[----:B0-----:R0:W1:Y:S02]  /*4ea0*/  SYNCS.PHASECHK.TRANS64.TRYWAIT P0, [R9+URZ], R4 ;  /* 0x00000004090075a7 */ /* 0x001064000800017f */
[----:B-1----:R-:W-:Y:S05]  /*4eb0*/  @!P0 NANOSLEEP.SYNCS 0x989680 ;  /* 0x009896800000895d */ /* 0x002fea0003900000 */
[----:B------:R-:W1:Y:S02]  /*4ec0*/  @!P0 SYNCS.PHASECHK.TRANS64 P0, [R9+URZ], R4 ;  /* 0x00000004090085a7 */ /* 0x000e64000800007f */
[----:B-1----:R-:W-:Y:S05]  /*4ed0*/  @!P0 BRA `(.L_x_75) ;  /* 0xfffffffc00f08947 */ /* 0x002fea000383ffff */
[----:B------:R-:W-:Y:S05]  /*4ee0*/  BRA `(.L_x_95) ;  /* 0xfffffff400f47947 */ /* 0x000fea000383ffff */
.L_x_76:
[----:B0-----:R0:W1:Y:S02]  /*4ef0*/  SYNCS.PHASECHK.TRANS64.TRYWAIT P0, [R6+URZ], R5 ;  /* 0x00000005060075a7 */ /* 0x001064000800017f */
[----:B-1----:R-:W-:Y:S05]  /*4f00*/  @!P0 NANOSLEEP.SYNCS 0x989680 ;  /* 0x009896800000895d */ /* 0x002fea0003900000 */
[----:B------:R-:W1:Y:S02]  /*4f10*/  @!P0 SYNCS.PHASECHK.TRANS64 P0, [R6+URZ], R5 ;  /* 0x00000005060085a7 */ /* 0x000e64000800007f */
[----:B-1----:R-:W-:Y:S05]  /*4f20*/  @!P0 BRA `(.L_x_76) ;  /* 0xfffffffc00f08947 */ /* 0x002fea000383ffff */
[----:B------:R-:W-:Y:S05]  /*4f30*/  BRA `(.L_x_96) ;  /* 0xfffffff800047947 */ /* 0x000fea000383ffff */
.L_x_77:
[----:B0-----:R0:W1:Y:S02]  /*4f40*/  SYNCS.PHASECHK.TRANS64.TRYWAIT P0, [R9+URZ], R4 ;  /* 0x00000004090075a7 */ /* 0x001064000800017f */
[----:B-1----:R-:W-:Y:S05]  /*4f50*/  @!P0 NANOSLEEP.SYNCS 0x989680 ;  /* 0x009896800000895d */ /* 0x002fea0003900000 */
[----:B------:R-:W1:Y:S02]  /*4f60*/  @!P0 SYNCS.PHASECHK.TRANS64 P0, [R9+URZ], R4 ;  /* 0x00000004090085a7 */ /* 0x000e64000800007f */
[----:B-1----:R-:W-:Y:S05]  /*4f70*/  @!P0 BRA `(.L_x_77) ;  /* 0xfffffffc00f08947 */ /* 0x002fea000383ffff */
[----:B------:R-:W-:Y:S05]  /*4f80*/  BRA `(.L_x_97) ;  /* 0xfffffff800147947 */ /* 0x000fea000383ffff */
.L_x_78:
[----:B0-----:R0:W1:Y:S02]  /*4f90*/  SYNCS.PHASECHK.TRANS64.TRYWAIT P0, [R6+URZ], R5 ;  /* 0x00000005060075a7 */ /* 0x001064000800017f */
[----:B-1----:R-:W-:Y:S05]  /*4fa0*/  @!P0 NANOSLEEP.SYNCS 0x989680 ;  /* 0x009896800000895d */ /* 0x002fea0003900000 */
[----:B------:R-:W1:Y:S02]  /*4fb0*/  @!P0 SYNCS.PHASECHK.TRANS64 P0, [R6+URZ], R5 ;  /* 0x00000005060085a7 */ /* 0x000e64000800007f */
[----:B-1----:R-:W-:Y:S05]  /*4fc0*/  @!P0 BRA `(.L_x_78) ;  /* 0xfffffffc00f08947 */ /* 0x002fea000383ffff */
[----:B------:R-:W-:Y:S05]  /*4fd0*/  BRA `(.L_x_98) ;  /* 0xfffffff800247947 */ /* 0x000fea000383ffff */
.L_x_79:
[----:B0-----:R0:W1:Y:S02]  /*4fe0*/  SYNCS.PHASECHK.TRANS64.TRYWAIT P0, [R9+URZ], R4 ;  /* 0x00000004090075a7 */ /* 0x001064000800017f */
[----:B-1----:R-:W-:Y:S05]  /*4ff0*/  @!P0 NANOSLEEP.SYNCS 0x989680 ;  /* 0x009896800000895d */ /* 0x002fea0003900000 */
[----:B------:R-:W1:Y:S02]  /*5000*/  @!P0 SYNCS.PHASECHK.TRANS64 P0, [R9+URZ], R4 ;  /* 0x00000004090085a7 */ /* 0x000e64000800007f */
[----:B-1----:R-:W-:Y:S05]  /*5010*/  @!P0 BRA `(.L_x_79) ;  /* 0xfffffffc00f08947 */ /* 0x002fea000383ffff */
[----:B------:R-:W-:Y:S05]  /*5020*/  BRA `(.L_x_99) ;  /* 0xfffffff800347947 */ /* 0x000fea000383ffff */
.L_x_80:
[----:B0-----:R0:W1:Y:S02]  /*5030*/  SYNCS.PHASECHK.TRANS64.TRYWAIT P0, [R6+URZ], R5 ;  /* 0x00000005060075a7 */ /* 0x001064000800017f */
[----:B-1----:R-:W-:Y:S05]  /*5040*/  @!P0 NANOSLEEP.SYNCS 0x989680 ;  /* 0x009896800000895d */ /* 0x002fea0003900000 */
[----:B------:R-:W1:Y:S02]  /*5050*/  @!P0 SYNCS.PHASECHK.TRANS64 P0, [R6+URZ], R5 ;  /* 0x00000005060085a7 */ /* 0x000e64000800007f */
[----:B-1----:R-:W-:Y:S05]  /*5060*/  @!P0 BRA `(.L_x_80) ;  /* 0xfffffffc00f08947 */ /* 0x002fea000383ffff */
[----:B------:R-:W-:Y:S05]  /*5070*/  BRA `(.L_x_100) ;  /* 0xfffffff800447947 */ /* 0x000fea000383ffff */
.L_x_81:
[----:B0-----:R0:W1:Y:S02]  /*5080*/  SYNCS.PHASECHK.TRANS64.TRYWAIT P0, [R9+URZ], R4 ;  /* 0x00000004090075a7 */ /* 0x001064000800017f */
[----:B-1----:R-:W-:Y:S05]  /*5090*/  @!P0 NANOSLEEP.SYNCS 0x989680 ;  /* 0x009896800000895d */ /* 0x002fea0003900000 */
[----:B------:R-:W1:Y:S02]  /*50a0*/  @!P0 SYNCS.PHASECHK.TRANS64 P0, [R9+URZ], R4 ;  /* 0x00000004090085a7 */ /* 0x000e64000800007f */
[----:B-1----:R-:W-:Y:S05]  /*50b0*/  @!P0 BRA `(.L_x_81) ;  /* 0xfffffffc00f08947 */ /* 0x002fea000383ffff */
[----:B------:R-:W-:Y:S05]  /*50c0*/  BRA `(.L_x_101) ;  /* 0xfffffff800547947 */ /* 0x000fea000383ffff */
.L_x_82:
[----:B0-----:R0:W1:Y:S02]  /*50d0*/  SYNCS.PHASECHK.TRANS64.TRYWAIT P0, [R10+URZ], R5 ;  /* 0x000000050a0075a7 */ /* 0x001064000800017f */
[----:B-1----:R-:W-:Y:S05]  /*50e0*/  @!P0 NANOSLEEP.SYNCS 0x989680 ;  /* 0x009896800000895d */ /* 0x002fea0003900000 */
[----:B------:R-:W1:Y:S02]  /*50f0*/  @!P0 SYNCS.PHASECHK.TRANS64 P0, [R10+URZ], R5 ;  /* 0x000000050a0085a7 */ /* 0x000e64000800007f */
[----:B-1----:R-:W-:Y:S05]  /*5100*/  @!P0 BRA `(.L_x_82) ;  /* 0xfffffffc00f08947 */ /* 0x002fea000383ffff */
[----:B------:R-:W-:Y:S05]  /*5110*/  BRA `(.L_x_102) ;  /* 0xfffffff800647947 */ /* 0x000fea000383ffff */
.L_x_83:
[----:B-1----:R1:W2:Y:S02]  /*5120*/  SYNCS.PHASECHK.TRANS64.TRYWAIT P0, [R11+URZ], R6 ;  /* 0x000000060b0075a7 */ /* 0x0022a4000800017f */
[----:B--2---:R-:W-:Y:S05]  /*5130*/  @!P0 NANOSLEEP.SYNCS 0x989680 ;  /* 0x009896800000895d */ /* 0x004fea0003900000 */
[----:B------:R-:W2:Y:S02]  /*5140*/  @!P0 SYNCS.PHASECHK.TRANS64 P0, [R11+URZ], R6 ;  /* 0x000000060b0085a7 */ /* 0x000ea4000800007f */
[----:B--2---:R-:W-:Y:S05]  /*5150*/  @!P0 BRA `(.L_x_83) ;  /* 0xfffffffc00f08947 */ /* 0x004fea000383ffff */
[----:B------:R-:W-:Y:S05]  /*5160*/  BRA `(.L_x_103) ;  /* 0xfffffff8006c7947 */ /* 0x000fea000383ffff */
.L_x_104:
[----:B------:R-:W-:-:S00]  /*5170*/  BRA `(.L_x_104) ;  /* 0xfffffffc00fc7947 */ /* 0x000fc0000383ffff */
[----:B------:R-:W-:-:S00]  /*5180*/  NOP ;  /* 0x0000000000007918 */ /* 0x000fc00000000000 */
[----:B------:R-:W-:-:S00]  /*5190*/  NOP ;  /* 0x0000000000007918 */ /* 0x000fc00000000000 */
[----:B------:R-:W-:-:S00]  /*51a0*/  NOP ;  /* 0x0000000000007918 */ /* 0x000fc00000000000 */
[----:B------:R-:W-:-:S00]  /*51b0*/  NOP ;  /* 0x0000000000007918 */ /* 0x000fc00000000000 */
[----:B------:R-:W-:-:S00]  /*51c0*/  NOP ;  /* 0x0000000000007918 */ /* 0x000fc00000000000 */
[----:B------:R-:W-:-:S00]  /*51d0*/  NOP ;  /* 0x0000000000007918 */ /* 0x000fc00000000000 */
[----:B------:R-:W-:-:S00]  /*51e0*/  NOP ;  /* 0x0000000000007918 */ /* 0x000fc00000000000 */
[----:B------:R-:W-:-:S00]  /*51f0*/  NOP ;  /* 0x0000000000007918 */ /* 0x000fc00000000000 */
.L_x_105:


//--------------------- .nv.shared._ZN7cutlass13device_kernelINS_4gemm6kernel13GemmUniversalIN4cute5tupleIJiiiiEEENS1_10collective13CollectiveMmaINS1_37MainloopSm90TmaGmmaWarpSpecializedFP8ILi13ENS5_IJNS4_1CILi2EEENSA_ILi1EEESC_EEENS1_35KernelTmaWarpSpecializedCooperativeEEENS5_IJNSA_ILi128EEENSA_ILi8EEESG_EEENS_12float_e4m3_tENS5_IJlSC_lEEESJ_SK_NS4_8TiledMMAINS4_8MMA_AtomIJNS4_4SM904GMMA29MMA_64x8x32_F32E4M3E4M3_SS_TNILNSO_7ScaleInE1ELSQ_1EEEEEENS4_6LayoutISD_NS5_IJSC_NSA_ILi0EEESU_EEEEENS5_IJNS4_10UnderscoreESX_SX_EEEEENS4_13SM90_TMA_LOADENS4_14ComposedLayoutINS4_7SwizzleILi3ELi4ELi3EEENS4_18smem_ptr_flag_bitsILi8EEENST_INS5_IJSH_SG_EEENS5_IJSG_SC_EEEEEEEvNS4_8identityENS4_23SM90_TMA_LOAD_MULTICASTES19_vS1A_EENS_8epilogue10collective6detail29Sm90TmaWarpSpecializedAdapterINS1E_15DefaultEpilogueISJ_SK_SK_NS1D_6thread17LinearCombinationISJ_Li1EffLNS1I_9ScaleType4KindE0ELNS_15FloatRoundStyleE2ESJ_EENS1_15EpilogueDefaultEEEEEvvEEEEvNT_6ParamsE --------------------------
	.section	.nv.shared._ZN7cutlass13device_kernelINS_4gemm6kernel13GemmUniversalIN4cute5tupleIJiiiiEEENS1_10collective13CollectiveMmaINS1_37MainloopSm90TmaGmmaWarpSpecializedFP8ILi13ENS5_IJNS4_1CILi2EEENSA_ILi1EEESC_EEENS1_35KernelTmaWarpSpecializedCooperativeEEENS5_IJNSA_ILi128EEENSA_ILi8EEESG_EEENS_12float_e4m3_tENS5_IJlSC_lEEESJ_SK_NS4_8TiledMMAINS4_8MMA_AtomIJNS4_4SM904GMMA29MMA_64x8x32_F32E4M3E4M3_SS_TNILNSO_7ScaleInE1ELSQ_1EEEEEENS4_6LayoutISD_NS5_IJSC_NSA_ILi0EEESU_EEEEENS5_IJNS4_10UnderscoreESX_SX_EEEEENS4_13SM90_TMA_LOADENS4_14ComposedLayoutINS4_7SwizzleILi3ELi4ELi3EEENS4_18smem_ptr_flag_bitsILi8EEENST_INS5_IJSH_SG_EEENS5_IJSG_SC_EEEEEEEvNS4_8identityENS4_23SM90_TMA_LOAD_MULTICASTES19_vS1A_EENS_8epilogue10collective6detail29Sm90TmaWarpSpecializedAdapterINS1E_15DefaultEpilogueISJ_SK_SK_NS1D_6thread17LinearCombinationISJ_Li1EffLNS1I_9ScaleType4KindE0ELNS_15FloatRoundStyleE2ESJ_EENS1_15EpilogueDefaultEEEEEvvEEEEvNT_6ParamsE,"aw",@nobits
	.sectionflags	@""
	.align	16
	.zero		1024


//--------------------- .nv.shared.reserved.0     --------------------------
	.section	.nv.shared.reserved.0,"aw",@nobits
	.weak		__nv_reservedSMEM_offset_0_alias
	.size		__nv_reservedSMEM_offset_0_alias, 0, 0
	.other		__nv_reservedSMEM_offset_0_alias,@"STO_CUDA_RESERVED_SHARED STV_DEFAULT"
__nv_reservedSMEM_offset_0_alias:
	.zero		0


//--------------------- .nv.global                --------------------------
	.section	.nv.global,"aw",@nobits
.nv.global:
	.type		_ZN39_INTERNAL_6c48ff50_4_k_cu_02110c21_43624cute1_E,@object
	.size		_ZN39_INTERNAL_6c48ff50_4_k_cu_02110c21_43624cute1_E,(_ZN39_INTERNAL_6c48ff50_4_k_cu_02110c21_43624cuda3std3__45__cpo6cbeginE - _ZN39_INTERNAL_6c48ff50_4_k_cu_02110c21_43624cute1_E)
_ZN39_INTERNAL_6c48ff50_4_k_cu_02110c21_43624cute1_E:
	.zero		1
	.type		_ZN39_INTERNAL_6c48ff50_4_k_cu_02110c21_43624cuda3std3__45__cpo6cbeginE,@object
	.size		_ZN39_INTERNAL_6c48ff50_4_k_cu_02110c21_43624cuda3std3__45__cpo6cbeginE,(_ZN39_INTERNAL_6c48ff50_4_k_cu_02110c21_43624cuda3std3__48in_placeE - _ZN39_INTERNAL_6c48ff50_4_k_cu_02110c21_43624cuda3std3__45__cpo6cbeginE)
_ZN39_INTERNAL_6c48ff50_4_k_cu_02110c21_43624cuda3std3__45__cpo6cbeginE:
	.zero		1
	.type		_ZN39_INTERNAL_6c48ff50_4_k_cu_02110c21_43624cuda3std3__48in_placeE,@object
	.size		_ZN39_INTERNAL_6c48ff50_4_k_cu_02110c21_43624cuda3std3__48in_placeE,(_ZN39_INTERNAL_6c48ff50_4_k_cu_02110c21_43624cuda3std6ranges3__45__cpo9iter_moveE - _ZN39_INTERNAL_6c48ff50_4_k_cu_02110c21_43624cuda3std3__48in_placeE)
_ZN39_INTERNAL_6c48ff50_4_k_cu_02110c21_43624cuda3std3__48in_placeE:
	.zero		1
	.type		_ZN39_INTERNAL_6c48ff50_4_k_cu_02110c21_43624cuda3std6ranges3__45__cpo9iter_moveE,@object
	.size		_ZN39_INTERNAL_6c48ff50_4_k_cu_02110c21_43624cuda3std6ranges3__45__cpo9iter_moveE,(_ZN39_INTERNAL_6c48ff50_4_k_cu_02110c21_43624cuda3std3__45__cpo5beginE - _ZN39_INTERNAL_6c48ff50_4_k_cu_02110c21_43624cuda3std6ranges3__45__cpo9iter_moveE)
_ZN39_INTERNAL_6c48ff50_4_k_cu_02110c21_43624cuda3std6ranges3__45__cpo9iter_moveE:
	.zero		1
	.type		_ZN39_INTERNAL_6c48ff50_4_k_cu_02110c21_43624cuda3std3__45__cpo5beginE,@object
	.size		_ZN39_INTERNAL_6c48ff50_4_k_cu_02110c21_43624cuda3std3__45__cpo5beginE,(_ZN39_INTERNAL_6c48ff50_4_k_cu_02110c21_43624cuda3std3__441_GLOBAL__N__6c48ff50_4_k_cu_02110c21_43626ignoreE - _ZN39_INTERNAL_6c48ff50_4_k_cu_02110c21_43624cuda3std3__45__cpo5beginE)
_ZN39_INTERNAL_6c48ff50_4_k_cu_02110c21_43624cuda3std3__45__cpo5beginE:
	.zero		1
	.type		_ZN39_INTERNAL_6c48ff50_4_k_cu_02110c21_43624cuda3std3__441_GLOBAL__N__6c48ff50_4_k_cu_02110c21_43626ignoreE,@object
	.size		_ZN39_INTERNAL_6c48ff50_4_k_cu_02110c21_43624cuda3std3__441_GLOBAL__N__6c48ff50_4_k_cu_02110c21_43626ignoreE,(_ZN39_INTERNAL_6c48ff50_4_k_cu_02110c21_43624cute7productE - _ZN39_INTERNAL_6c48ff50_4_k_cu_02110c21_43624cuda3std3__441_GLOBAL__N__6c48ff50_4_k_cu_02110c21_43626ignoreE)
_ZN39_INTERNAL_6c48ff50_4_k_cu_02110c21_43624cuda3std3__441_GLOBAL__N__6c48ff50_4_k_cu_02110c21_43626ignoreE:
	.zero		1
	.type		_ZN39_INTERNAL_6c48ff50_4_k_cu_02110c21_43624cute7productE,@object
	.size		_ZN39_INTERNAL_6c48ff50_4_k_cu_02110c21_43624cute7productE,(_ZN39_INTERNAL_6c48ff50_4_k_cu_02110c21_43624cuda3std3__45__cpo3endE - _ZN39_INTERNAL_6c48ff50_4_k_cu_02110c21_43624cute7productE)
_ZN39_INTERNAL_6c48ff50_4_k_cu_02110c21_43624cute7productE:
	.zero		1
	.type		_ZN39_INTERNAL_6c48ff50_4_k_cu_02110c21_43624cuda3std3__45__cpo3endE,@object
	.size		_ZN39_INTERNAL_6c48ff50_4_k_cu_02110c21_43624cuda3std3__45__cpo3endE,(_ZN39_INTERNAL_6c48ff50_4_k_cu_02110c21_43624cuda3std3__419piecewise_constructE - _ZN39_INTERNAL_6c48ff50_4_k_cu_02110c21_43624cuda3std3__45__cpo3endE)
_ZN39_INTERNAL_6c48ff50_4_k_cu_02110c21_43624cuda3std3__45__cpo3endE:
	.zero		1
	.type		_ZN39_INTERNAL_6c48ff50_4_k_cu_02110c21_43624cuda3std3__419piecewise_constructE,@object
	.size		_ZN39_INTERNAL_6c48ff50_4_k_cu_02110c21_43624cuda3std3__419piecewise_constructE,(_ZN39_INTERNAL_6c48ff50_4_k_cu_02110c21_43624cuda3std3__45__cpo4cendE - _ZN39_INTERNAL_6c48ff50_4_k_cu_02110c21_43624cuda3std3__419piecewise_constructE)
_ZN39_INTERNAL_6c48ff50_4_k_cu_02110c21_43624cuda3std3__419piecewise_constructE:
	.zero		1
	.type		_ZN39_INTERNAL_6c48ff50_4_k_cu_02110c21_43624cuda3std3__45__cpo4cendE,@object
	.size		_ZN39_INTERNAL_6c48ff50_4_k_cu_02110c21_43624cuda3std3__45__cpo4cendE,(_ZN39_INTERNAL_6c48ff50_4_k_cu_02110c21_43624cuda3std6ranges3__45__cpo4swapE - _ZN39_INTERNAL_6c48ff50_4_k_cu_02110c21_43624cuda3std3__45__cpo4cendE)
_ZN39_INTERNAL_6c48ff50_4_k_cu_02110c21_43624cuda3std3__45__cpo4cendE:
	.zero		1
	.type		_ZN39_INTERNAL_6c48ff50_4_k_cu_02110c21_43624cuda3std6ranges3__45__cpo4swapE,@object
	.size		_ZN39_INTERNAL_6c48ff50_4_k_cu_02110c21_43624cuda3std6ranges3__45__cpo4swapE,(.L_7 - _ZN39_INTERNAL_6c48ff50_4_k_cu_02110c21_43624cuda3std6ranges3__45__cpo4swapE)
_ZN39_INTERNAL_6c48ff50_4_k_cu_02110c21_43624cuda3std6ranges3__45__cpo4swapE:
	.zero		1
.L_7:


//--------------------- .nv.constant0._ZN7cutlass13device_kernelINS_4gemm6kernel13GemmUniversalIN4cute5tupleIJiiiiEEENS1_10collective13CollectiveMmaINS1_37MainloopSm90TmaGmmaWarpSpecializedFP8ILi13ENS5_IJNS4_1CILi2EEENSA_ILi1EEESC_EEENS1_35KernelTmaWarpSpecializedCooperativeEEENS5_IJNSA_ILi128EEENSA_ILi8EEESG_EEENS_12float_e4m3_tENS5_IJlSC_lEEESJ_SK_NS4_8TiledMMAINS4_8MMA_AtomIJNS4_4SM904GMMA29MMA_64x8x32_F32E4M3E4M3_SS_TNILNSO_7ScaleInE1ELSQ_1EEEEEENS4_6LayoutISD_NS5_IJSC_NSA_ILi0EEESU_EEEEENS5_IJNS4_10UnderscoreESX_SX_EEEEENS4_13SM90_TMA_LOADENS4_14ComposedLayoutINS4_7SwizzleILi3ELi4ELi3EEENS4_18smem_ptr_flag_bitsILi8EEENST_INS5_IJSH_SG_EEENS5_IJSG_SC_EEEEEEEvNS4_8identityENS4_23SM90_TMA_LOAD_MULTICASTES19_vS1A_EENS_8epilogue10collective6detail29Sm90TmaWarpSpecializedAdapterINS1E_15DefaultEpilogueISJ_SK_SK_NS1D_6thread17LinearCombinationISJ_Li1EffLNS1I_9ScaleType4KindE0ELNS_15FloatRoundStyleE2ESJ_EENS1_15EpilogueDefaultEEEEEvvEEEEvNT_6ParamsE --------------------------
	.section	.nv.constant0._ZN7cutlass13device_kernelINS_4gemm6kernel13GemmUniversalIN4cute5tupleIJiiiiEEENS1_10collective13CollectiveMmaINS1_37MainloopSm90TmaGmmaWarpSpecializedFP8ILi13ENS5_IJNS4_1CILi2EEENSA_ILi1EEESC_EEENS1_35KernelTmaWarpSpecializedCooperativeEEENS5_IJNSA_ILi128EEENSA_ILi8EEESG_EEENS_12float_e4m3_tENS5_IJlSC_lEEESJ_SK_NS4_8TiledMMAINS4_8MMA_AtomIJNS4_4SM904GMMA29MMA_64x8x32_F32E4M3E4M3_SS_TNILNSO_7ScaleInE1ELSQ_1EEEEEENS4_6LayoutISD_NS5_IJSC_NSA_ILi0EEESU_EEEEENS5_IJNS4_10UnderscoreESX_SX_EEEEENS4_13SM90_TMA_LOADENS4_14ComposedLayoutINS4_7SwizzleILi3ELi4ELi3EEENS4_18smem_ptr_flag_bitsILi8EEENST_INS5_IJSH_SG_EEENS5_IJSG_SC_EEEEEEEvNS4_8identityENS4_23SM90_TMA_LOAD_MULTICASTES19_vS1A_EENS_8epilogue10collective6detail29Sm90TmaWarpSpecializedAdapterINS1E_15DefaultEpilogueISJ_SK_SK_NS1D_6thread17LinearCombinationISJ_Li1EffLNS1I_9ScaleType4KindE0ELNS_15FloatRoundStyleE2ESJ_EENS1_15EpilogueDefaultEEEEEvvEEEEvNT_6ParamsE,"a",@progbits
	.sectionflags	@""
	.align	4
.nv.constant0._ZN7cutlass13device_kernelINS_4gemm6kernel13GemmUniversalIN4cute5tupleIJiiiiEEENS1_10collective13CollectiveMmaINS1_37MainloopSm90TmaGmmaWarpSpecializedFP8ILi13ENS5_IJNS4_1CILi2EEENSA_ILi1EEESC_EEENS1_35KernelTmaWarpSpecializedCooperativeEEENS5_IJNSA_ILi128EEENSA_ILi8EEESG_EEENS_12float_e4m3_tENS5_IJlSC_lEEESJ_SK_NS4_8TiledMMAINS4_8MMA_AtomIJNS4_4SM904GMMA29MMA_64x8x32_F32E4M3E4M3_SS_TNILNSO_7ScaleInE1ELSQ_1EEEEEENS4_6LayoutISD_NS5_IJSC_NSA_ILi0EEESU_EEEEENS5_IJNS4_10UnderscoreESX_SX_EEEEENS4_13SM90_TMA_LOADENS4_14ComposedLayoutINS4_7SwizzleILi3ELi4ELi3EEENS4_18smem_ptr_flag_bitsILi8EEENST_INS5_IJSH_SG_EEENS5_IJSG_SC_EEEEEEEvNS4_8identityENS4_23SM90_TMA_LOAD_MULTICASTES19_vS1A_EENS_8epilogue10collective6detail29Sm90TmaWarpSpecializedAdapterINS1E_15DefaultEpilogueISJ_SK_SK_NS1D_6thread17LinearCombinationISJ_Li1EffLNS1I_9ScaleType4KindE0ELNS_15FloatRoundStyleE2ESJ_EENS1_15EpilogueDefaultEEEEEvvEEEEvNT_6ParamsE:
	.zero		1664


//--------------------- SYMBOLS --------------------------

	.type		.nv.reservedSmem.offset0,@object
	.size		.nv.reservedSmem.offset0,0x4
